	.target	sm_90a

	.elftype	@"ET_EXEC"


//--------------------- .note.nv.tkinfo           --------------------------
	.section	.note.nv.tkinfo,"",@"SHT_NOTE"
	.sectionflags	@"SHF_NOTE_NV_TKINFO"
	.tkinfo
        /*0018*/ 	.word	0x00000002
        /*0030*/ 	.string	""
        /*0030*/ 	.string	"ptxas"
        /*0030*/ 	.string	"Cuda compilation tools, release 13.0, V13.0.88"
        /*0030*/ 	.string	"Build cuda_13.0.r13.0/compiler.36424714_0"
        /*0030*/ 	.string	"-arch sm_90a -m 64 "



//--------------------- .note.nv.cuinfo           --------------------------
	.section	.note.nv.cuinfo,"",@"SHT_NOTE"
	.sectionflags	@"SHF_NOTE_NV_CUINFO"
        /*0018*/ 	.short	0x0002
        /*001a*/ 	.short	0x005a
        /*001c*/ 	.short	0x0082
	.zero		2


//--------------------- .nv.info                  --------------------------
	.section	.nv.info,"",@"SHT_CUDA_INFO"
	.align	4


	//----- nvinfo : EIATTR_REGCOUNT
	.align		4
        /*0000*/ 	.byte	0x04, 0x2f
        /*0002*/ 	.short	(.L_15 - .L_14)
	.align		4
.L_14:
        /*0004*/ 	.word	index@(_ZN7cutlass13device_kernelINS_4gemm6kernel13GemmUniversalIN4cute5tupleIJiiiiEEENS1_10collective13CollectiveMmaINS1_34MainloopSm90TmaGmmaWarpSpecializedILi6ENS5_IJNS4_1CILi8EEENSA_ILi1EEESC_EEENS1_35KernelTmaWarpSpecializedCooperativeEEENS5_IJNSA_ILi128EEESG_NSA_ILi64EEEEEENS_6half_tENS5_IJSC_llEEESJ_SK_NS4_8TiledMMAINS4_8MMA_AtomIJNS4_4SM904GMMA26MMA_64x128x16_F32F16F16_SSILNSO_5MajorE1ELSQ_1ELNSO_7ScaleInE1ELSR_1EEEEEENS4_6LayoutINS5_IJNSA_ILi2EEESC_SC_EEENS5_IJSC_NSA_ILi0EEESX_EEEEENS5_IJNS4_10UnderscoreES10_S10_EEEEENS4_13SM90_TMA_LOADENS4_14ComposedLayoutINS4_7SwizzleILi3ELi4ELi3EEENS4_18smem_ptr_flag_bitsILi16EEENSU_INS5_IJSH_SB_EEENS5_IJSC_SH_EEEEEEEvNS4_8identityENS4_23SM90_TMA_LOAD_MULTICASTES1C_vS1D_EENS_8epilogue10collective6detail29Sm90TmaWarpSpecializedAdapterINS1H_15DefaultEpilogueISJ_NS5_IJlSC_lEEES1L_NS1G_6thread17LinearCombinationISJ_Li1EffLNS1M_9ScaleType4KindE0ELNS_15FloatRoundStyleE2ESJ_EENS1_15EpilogueDefaultEEEEEvvEEEEvNT_6ParamsE)
        /*0008*/ 	.word	0x000000a8


	//----- nvinfo : EIATTR_FRAME_SIZE
	.align		4
.L_15:
        /*000c*/ 	.byte	0x04, 0x11
        /*000e*/ 	.short	(.L_17 - .L_16)
	.align		4
.L_16:
        /*0010*/ 	.word	index@(_ZN7cutlass13device_kernelINS_4gemm6kernel13GemmUniversalIN4cute5tupleIJiiiiEEENS1_10collective13CollectiveMmaINS1_34MainloopSm90TmaGmmaWarpSpecializedILi6ENS5_IJNS4_1CILi8EEENSA_ILi1EEESC_EEENS1_35KernelTmaWarpSpecializedCooperativeEEENS5_IJNSA_ILi128EEESG_NSA_ILi64EEEEEENS_6half_tENS5_IJSC_llEEESJ_SK_NS4_8TiledMMAINS4_8MMA_AtomIJNS4_4SM904GMMA26MMA_64x128x16_F32F16F16_SSILNSO_5MajorE1ELSQ_1ELNSO_7ScaleInE1ELSR_1EEEEEENS4_6LayoutINS5_IJNSA_ILi2EEESC_SC_EEENS5_IJSC_NSA_ILi0EEESX_EEEEENS5_IJNS4_10UnderscoreES10_S10_EEEEENS4_13SM90_TMA_LOADENS4_14ComposedLayoutINS4_7SwizzleILi3ELi4ELi3EEENS4_18smem_ptr_flag_bitsILi16EEENSU_INS5_IJSH_SB_EEENS5_IJSC_SH_EEEEEEEvNS4_8identityENS4_23SM90_TMA_LOAD_MULTICASTES1C_vS1D_EENS_8epilogue10collective6detail29Sm90TmaWarpSpecializedAdapterINS1H_15DefaultEpilogueISJ_NS5_IJlSC_lEEES1L_NS1G_6thread17LinearCombinationISJ_Li1EffLNS1M_9ScaleType4KindE0ELNS_15FloatRoundStyleE2ESJ_EENS1_15EpilogueDefaultEEEEEvvEEEEvNT_6ParamsE)
        /*0014*/ 	.word	0x00000000


	//----- nvinfo : EIATTR_MIN_STACK_SIZE
	.align		4
.L_17:
        /*0018*/ 	.byte	0x04, 0x12
        /*001a*/ 	.short	(.L_19 - .L_18)
	.align		4
.L_18:
        /*001c*/ 	.word	index@(_ZN7cutlass13device_kernelINS_4gemm6kernel13GemmUniversalIN4cute5tupleIJiiiiEEENS1_10collective13CollectiveMmaINS1_34MainloopSm90TmaGmmaWarpSpecializedILi6ENS5_IJNS4_1CILi8EEENSA_ILi1EEESC_EEENS1_35KernelTmaWarpSpecializedCooperativeEEENS5_IJNSA_ILi128EEESG_NSA_ILi64EEEEEENS_6half_tENS5_IJSC_llEEESJ_SK_NS4_8TiledMMAINS4_8MMA_AtomIJNS4_4SM904GMMA26MMA_64x128x16_F32F16F16_SSILNSO_5MajorE1ELSQ_1ELNSO_7ScaleInE1ELSR_1EEEEEENS4_6LayoutINS5_IJNSA_ILi2EEESC_SC_EEENS5_IJSC_NSA_ILi0EEESX_EEEEENS5_IJNS4_10UnderscoreES10_S10_EEEEENS4_13SM90_TMA_LOADENS4_14ComposedLayoutINS4_7SwizzleILi3ELi4ELi3EEENS4_18smem_ptr_flag_bitsILi16EEENSU_INS5_IJSH_SB_EEENS5_IJSC_SH_EEEEEEEvNS4_8identityENS4_23SM90_TMA_LOAD_MULTICASTES1C_vS1D_EENS_8epilogue10collective6detail29Sm90TmaWarpSpecializedAdapterINS1H_15DefaultEpilogueISJ_NS5_IJlSC_lEEES1L_NS1G_6thread17LinearCombinationISJ_Li1EffLNS1M_9ScaleType4KindE0ELNS_15FloatRoundStyleE2ESJ_EENS1_15EpilogueDefaultEEEEEvvEEEEvNT_6ParamsE)
        /*0020*/ 	.word	0x00000000
.L_19:


//--------------------- .nv.compat                --------------------------
	.section	.nv.compat,"",@"SHT_CUDA_COMPAT_INFO"
	.align	4
        /*0000*/ 	.byte	0x02, 0x09, 0x01, 0x00, 0x02, 0x02, 0x04, 0x00, 0x02, 0x05, 0x05, 0x00, 0x03, 0x07, 0x01, 0x01
        /*0010*/ 	.byte	0x02, 0x03, 0x01, 0x00, 0x02, 0x06, 0x01, 0x00, 0x04, 0x0b, 0x08, 0x00, 0x00, 0x00, 0x00, 0x00
        /*0020*/ 	.byte	0x00, 0x00, 0x00, 0x00


//--------------------- .nv.info._ZN7cutlass13device_kernelINS_4gemm6kernel13GemmUniversalIN4cute5tupleIJiiiiEEENS1_10collective13CollectiveMmaINS1_34MainloopSm90TmaGmmaWarpSpecializedILi6ENS5_IJNS4_1CILi8EEENSA_ILi1EEESC_EEENS1_35KernelTmaWarpSpecializedCooperativeEEENS5_IJNSA_ILi128EEESG_NSA_ILi64EEEEEENS_6half_tENS5_IJSC_llEEESJ_SK_NS4_8TiledMMAINS4_8MMA_AtomIJNS4_4SM904GMMA26MMA_64x128x16_F32F16F16_SSILNSO_5MajorE1ELSQ_1ELNSO_7ScaleInE1ELSR_1EEEEEENS4_6LayoutINS5_IJNSA_ILi2EEESC_SC_EEENS5_IJSC_NSA_ILi0EEESX_EEEEENS5_IJNS4_10UnderscoreES10_S10_EEEEENS4_13SM90_TMA_LOADENS4_14ComposedLayoutINS4_7SwizzleILi3ELi4ELi3EEENS4_18smem_ptr_flag_bitsILi16EEENSU_INS5_IJSH_SB_EEENS5_IJSC_SH_EEEEEEEvNS4_8identityENS4_23SM90_TMA_LOAD_MULTICASTES1C_vS1D_EENS_8epilogue10collective6detail29Sm90TmaWarpSpecializedAdapterINS1H_15DefaultEpilogueISJ_NS5_IJlSC_lEEES1L_NS1G_6thread17LinearCombinationISJ_Li1EffLNS1M_9ScaleType4KindE0ELNS_15FloatRoundStyleE2ESJ_EENS1_15EpilogueDefaultEEEEEvvEEEEvNT_6ParamsE --------------------------
	.section	.nv.info._ZN7cutlass13device_kernelINS_4gemm6kernel13GemmUniversalIN4cute5tupleIJiiiiEEENS1_10collective13CollectiveMmaINS1_34MainloopSm90TmaGmmaWarpSpecializedILi6ENS5_IJNS4_1CILi8EEENSA_ILi1EEESC_EEENS1_35KernelTmaWarpSpecializedCooperativeEEENS5_IJNSA_ILi128EEESG_NSA_ILi64EEEEEENS_6half_tENS5_IJSC_llEEESJ_SK_NS4_8TiledMMAINS4_8MMA_AtomIJNS4_4SM904GMMA26MMA_64x128x16_F32F16F16_SSILNSO_5MajorE1ELSQ_1ELNSO_7ScaleInE1ELSR_1EEEEEENS4_6LayoutINS5_IJNSA_ILi2EEESC_SC_EEENS5_IJSC_NSA_ILi0EEESX_EEEEENS5_IJNS4_10UnderscoreES10_S10_EEEEENS4_13SM90_TMA_LOADENS4_14ComposedLayoutINS4_7SwizzleILi3ELi4ELi3EEENS4_18smem_ptr_flag_bitsILi16EEENSU_INS5_IJSH_SB_EEENS5_IJSC_SH_EEEEEEEvNS4_8identityENS4_23SM90_TMA_LOAD_MULTICASTES1C_vS1D_EENS_8epilogue10collective6detail29Sm90TmaWarpSpecializedAdapterINS1H_15DefaultEpilogueISJ_NS5_IJlSC_lEEES1L_NS1G_6thread17LinearCombinationISJ_Li1EffLNS1M_9ScaleType4KindE0ELNS_15FloatRoundStyleE2ESJ_EENS1_15EpilogueDefaultEEEEEvvEEEEvNT_6ParamsE,"",@"SHT_CUDA_INFO"
	.sectionflags	@""
	.align	4


	//----- nvinfo : EIATTR_CUDA_API_VERSION
	.align		4
        /*0000*/ 	.byte	0x04, 0x37
        /*0002*/ 	.short	(.L_21 - .L_20)
.L_20:
        /*0004*/ 	.word	0x00000082


	//----- nvinfo : EIATTR_KPARAM_INFO
	.align		4
.L_21:
        /*0008*/ 	.byte	0x04, 0x17
        /*000a*/ 	.short	(.L_23 - .L_22)
.L_22:
        /*000c*/ 	.word	0x00000000
        /*0010*/ 	.short	0x0000
        /*0012*/ 	.short	0x0070
        /*0014*/ 	.byte	0x00, 0xf0, 0x01, 0x10


	//----- nvinfo : EIATTR_SPARSE_MMA_MASK
	.align		4
.L_23:
        /*0018*/ 	.byte	0x03, 0x50
        /*001a*/ 	.short	0x0000


	//----- nvinfo : EIATTR_MAXREG_COUNT
	.align		4
        /*001c*/ 	.byte	0x03, 0x1b
        /*001e*/ 	.short	0x00a8


	//----- nvinfo : EIATTR_NUM_BARRIERS
	.align		4
        /*0020*/ 	.byte	0x02, 0x4c
        /*0022*/ 	.byte	0x01
	.zero		1


	//----- nvinfo : EIATTR_EXTERNS
	.align		4
        /*0024*/ 	.byte	0x04, 0x0f
        /*0026*/ 	.short	(.L_25 - .L_24)


	//   ....[0]....
	.align		4
.L_24:
        /*0028*/ 	.word	index@(__assertfail)


	//----- nvinfo : EIATTR_MERCURY_ISA_VERSION
	.align		4
.L_25:
        /*002c*/ 	.byte	0x03, 0x5f
        /*002e*/ 	.short	0x0101


	//----- nvinfo : EIATTR_INT_WARP_WIDE_INSTR_OFFSETS
	.align		4
        /*0030*/ 	.byte	0x04, 0x31
        /*0032*/ 	.short	(.L_27 - .L_26)


	//   ....[0]....
.L_26:
        /*0034*/ 	.word	0x00000510


	//   ....[1]....
        /*0038*/ 	.word	0x00000530


	//   ....[2]....
        /*003c*/ 	.word	0x000006e0


	//   ....[3]....
        /*0040*/ 	.word	0x00001f30


	//----- nvinfo : EIATTR_COOP_GROUP_MASK_REGIDS
	.align		4
.L_27:
        /*0044*/ 	.byte	0x04, 0x29
        /*0046*/ 	.short	(.L_29 - .L_28)


	//   ....[0]....
.L_28:
        /*0048*/ 	.word	0xffffffff


	//   ....[1]....
        /*004c*/ 	.word	0xffffffff


	//   ....[2]....
        /*0050*/ 	.word	0xffffffff


	//   ....[3]....
        /*0054*/ 	.word	0xffffffff


	//   ....[4]....
        /*0058*/ 	.word	0xffffffff


	//   ....[5]....
        /*005c*/ 	.word	0xffffffff


	//----- nvinfo : EIATTR_COOP_GROUP_INSTR_OFFSETS
	.align		4
.L_29:
        /*0060*/ 	.byte	0x04, 0x28
        /*0062*/ 	.short	(.L_31 - .L_30)


	//   ....[0]....
.L_30:
        /*0064*/ 	.word	0x00000060


	//   ....[1]....
        /*0068*/ 	.word	0x00000070


	//   ....[2]....
        /*006c*/ 	.word	0x00000130


	//   ....[3]....
        /*0070*/ 	.word	0x00000340


	//   ....[4]....
        /*0074*/ 	.word	0x00000840


	//   ....[5]....
        /*0078*/ 	.word	0x000014c0


	//----- nvinfo : EIATTR_REG_RECONFIG
	.align		4
.L_31:
        /*007c*/ 	.byte	0x01, 0x54
	.zero		2


	//----- nvinfo : EIATTR_SYSCALL_OFFSETS
	.align		4
        /*0080*/ 	.byte	0x04, 0x46
        /*0082*/ 	.short	(.L_33 - .L_32)


	//   ....[0]....
.L_32:
        /*0084*/ 	.word	0x000016a0


	//----- nvinfo : EIATTR_MBARRIER_INSTR_OFFSETS
	.align		4
.L_33:
        /*0088*/ 	.byte	0x04, 0x39
        /*008a*/ 	.short	(.L_35 - .L_34)


	//   ....[0]....
.L_34:
        /*008c*/ 	.word	0x00000260
        /*0090*/ 	.word	0x000000ff
        /*0094*/ 	.word	0x00000000
        /*0098*/ 	.short	0x0100
        /*009a*/ 	.byte	0x08
	.zero		1


	//   ....[1]....
        /*009c*/ 	.word	0x00000270
        /*00a0*/ 	.word	0x000000ff
        /*00a4*/ 	.word	0x00000030
        /*00a8*/ 	.short	0x0100
        /*00aa*/ 	.byte	0x08
	.zero		1


	//   ....[2]....
        /*00ac*/ 	.word	0x00000280
        /*00b0*/ 	.word	0x000000ff
        /*00b4*/ 	.word	0x00000008
        /*00b8*/ 	.short	0x0100
        /*00ba*/ 	.byte	0x08
	.zero		1


	//   ....[3]....
        /*00bc*/ 	.word	0x00000290
        /*00c0*/ 	.word	0x000000ff
        /*00c4*/ 	.word	0x00000038
        /*00c8*/ 	.short	0x0100
        /*00ca*/ 	.byte	0x08
	.zero		1


	//   ....[4]....
        /*00cc*/ 	.word	0x000002a0
        /*00d0*/ 	.word	0x000000ff
        /*00d4*/ 	.word	0x00000010
        /*00d8*/ 	.short	0x0100
        /*00da*/ 	.byte	0x08
	.zero		1


	//   ....[5]....
        /*00dc*/ 	.word	0x000002b0
        /*00e0*/ 	.word	0x000000ff
        /*00e4*/ 	.word	0x00000040
        /*00e8*/ 	.short	0x0100
        /*00ea*/ 	.byte	0x08
	.zero		1


	//   ....[6]....
        /*00ec*/ 	.word	0x000002c0
        /*00f0*/ 	.word	0x000000ff
        /*00f4*/ 	.word	0x00000018
        /*00f8*/ 	.short	0x0100
        /*00fa*/ 	.byte	0x08
	.zero		1


	//   ....[7]....
        /*00fc*/ 	.word	0x000002d0
        /*0100*/ 	.word	0x000000ff
        /*0104*/ 	.word	0x00000048
        /*0108*/ 	.short	0x0100
        /*010a*/ 	.byte	0x08
	.zero		1


	//   ....[8]....
        /*010c*/ 	.word	0x000002e0
        /*0110*/ 	.word	0x000000ff
        /*0114*/ 	.word	0x00000020
        /*0118*/ 	.short	0x0100
        /*011a*/ 	.byte	0x08
	.zero		1


	//   ....[9]....
        /*011c*/ 	.word	0x000002f0
        /*0120*/ 	.word	0x000000ff
        /*0124*/ 	.word	0x00000050
        /*0128*/ 	.short	0x0100
        /*012a*/ 	.byte	0x08
	.zero		1


	//   ....[10]....
        /*012c*/ 	.word	0x00000300
        /*0130*/ 	.word	0x000000ff
        /*0134*/ 	.word	0x00000028
        /*0138*/ 	.short	0x0100
        /*013a*/ 	.byte	0x08
	.zero		1


	//   ....[11]....
        /*013c*/ 	.word	0x00000310
        /*0140*/ 	.word	0x000000ff
        /*0144*/ 	.word	0x00000058
        /*0148*/ 	.short	0x0100
        /*014a*/ 	.byte	0x08
	.zero		1


	//   ....[12]....
        /*014c*/ 	.word	0x00000770
        /*0150*/ 	.word	0x000000ff
        /*0154*/ 	.word	0x00000070
        /*0158*/ 	.short	0x0100
        /*015a*/ 	.byte	0x06
	.zero		1


	//   ....[13]....
        /*015c*/ 	.word	0x000007f0
        /*0160*/ 	.word	0x000000ff
        /*0164*/ 	.word	0x00000078
        /*0168*/ 	.short	0x0100
        /*016a*/ 	.byte	0x06
	.zero		1


	//   ....[14]....
        /*016c*/ 	.word	0x00001760
        /*0170*/ 	.word	0x00000003
        /*0174*/ 	.word	0x00000000
        /*0178*/ 	.short	0x010a
        /*017a*/ 	.byte	0x3f
	.zero		1


	//   ....[15]....
        /*017c*/ 	.word	0x000017c0
        /*0180*/ 	.word	0x00000003
        /*0184*/ 	.word	0x00000000
        /*0188*/ 	.short	0x010a
        /*018a*/ 	.byte	0x3f
	.zero		1


	//   ....[16]....
        /*018c*/ 	.word	0x00001b40
        /*0190*/ 	.word	0x00000005
        /*0194*/ 	.word	0x00000000
        /*0198*/ 	.short	0x010a
        /*019a*/ 	.byte	0x3f
	.zero		1


	//   ....[17]....
        /*019c*/ 	.word	0x00001b80
        /*01a0*/ 	.word	0x00000005
        /*01a4*/ 	.word	0x00000000
        /*01a8*/ 	.short	0x010a
        /*01aa*/ 	.byte	0x3f
	.zero		1


	//   ....[18]....
        /*01ac*/ 	.word	0x00001de0
        /*01b0*/ 	.word	0x00000004
        /*01b4*/ 	.word	0x00000000
        /*01b8*/ 	.short	0x0101
        /*01ba*/ 	.byte	0x3f
	.zero		1


	//   ....[19]....
        /*01bc*/ 	.word	0x00001fd0
        /*01c0*/ 	.word	0x00000000
        /*01c4*/ 	.word	0x00000000
        /*01c8*/ 	.short	0x0101
        /*01ca*/ 	.byte	0x3f
	.zero		1


	//   ....[20]....
        /*01cc*/ 	.word	0x00007140
        /*01d0*/ 	.word	0x00000018
        /*01d4*/ 	.word	0x00000030
        /*01d8*/ 	.short	0x010a
        /*01da*/ 	.byte	0x3f
	.zero		1


	//   ....[21]....
        /*01dc*/ 	.word	0x00007590
        /*01e0*/ 	.word	0x00000006
        /*01e4*/ 	.word	0x00000078
        /*01e8*/ 	.short	0x0101
        /*01ea*/ 	.byte	0x3f
	.zero		1


	//   ....[22]....
        /*01ec*/ 	.word	0x00007ce0
        /*01f0*/ 	.word	0x00000007
        /*01f4*/ 	.word	0x00000000
        /*01f8*/ 	.short	0x010a
        /*01fa*/ 	.byte	0x3f
	.zero		1


	//   ....[23]....
        /*01fc*/ 	.word	0x00007d60
        /*0200*/ 	.word	0x00000006
        /*0204*/ 	.word	0x00000000
        /*0208*/ 	.short	0x010a
        /*020a*/ 	.byte	0x3f
	.zero		1


	//   ....[24]....
        /*020c*/ 	.word	0x00007df0
        /*0210*/ 	.word	0x00000007
        /*0214*/ 	.word	0x00000000
        /*0218*/ 	.short	0x010a
        /*021a*/ 	.byte	0x3f
	.zero		1


	//   ....[25]....
        /*021c*/ 	.word	0x00007e80
        /*0220*/ 	.word	0x00000006
        /*0224*/ 	.word	0x00000000
        /*0228*/ 	.short	0x010a
        /*022a*/ 	.byte	0x3f
	.zero		1


	//   ....[26]....
        /*022c*/ 	.word	0x00007f10
        /*0230*/ 	.word	0x00000007
        /*0234*/ 	.word	0x00000000
        /*0238*/ 	.short	0x010a
        /*023a*/ 	.byte	0x3f
	.zero		1


	//   ....[27]....
        /*023c*/ 	.word	0x00007fa0
        /*0240*/ 	.word	0x00000005
        /*0244*/ 	.word	0x00000000
        /*0248*/ 	.short	0x010a
        /*024a*/ 	.byte	0x3f
	.zero		1


	//   ....[28]....
        /*024c*/ 	.word	0x00008000
        /*0250*/ 	.word	0x00000003
        /*0254*/ 	.word	0x00000000
        /*0258*/ 	.short	0x010a
        /*025a*/ 	.byte	0x3f
	.zero		1


	//   ....[29]....
        /*025c*/ 	.word	0x00008050
        /*0260*/ 	.word	0x00000005
        /*0264*/ 	.word	0x00000000
        /*0268*/ 	.short	0x010a
        /*026a*/ 	.byte	0x3f
	.zero		1


	//   ....[30]....
        /*026c*/ 	.word	0x00008120
        /*0270*/ 	.word	0x00000018
        /*0274*/ 	.word	0x00000030
        /*0278*/ 	.short	0x010a
        /*027a*/ 	.byte	0x3f
	.zero		1


	//   ....[31]....
        /*027c*/ 	.word	0x000081f0
        /*0280*/ 	.word	0x00000007
        /*0284*/ 	.word	0x00000000
        /*0288*/ 	.short	0x010a
        /*028a*/ 	.byte	0x3f
	.zero		1


	//   ....[32]....
        /*028c*/ 	.word	0x00008240
        /*0290*/ 	.word	0x00000006
        /*0294*/ 	.word	0x00000000
        /*0298*/ 	.short	0x010a
        /*029a*/ 	.byte	0x3f
	.zero		1


	//   ....[33]....
        /*029c*/ 	.word	0x00008290
        /*02a0*/ 	.word	0x00000007
        /*02a4*/ 	.word	0x00000000
        /*02a8*/ 	.short	0x010a
        /*02aa*/ 	.byte	0x3f
	.zero		1


	//   ....[34]....
        /*02ac*/ 	.word	0x000082e0
        /*02b0*/ 	.word	0x00000006
        /*02b4*/ 	.word	0x00000000
        /*02b8*/ 	.short	0x010a
        /*02ba*/ 	.byte	0x3f
	.zero		1


	//   ....[35]....
        /*02bc*/ 	.word	0x00008330
        /*02c0*/ 	.word	0x00000007
        /*02c4*/ 	.word	0x00000000
        /*02c8*/ 	.short	0x010a
        /*02ca*/ 	.byte	0x3f
	.zero		1


	//----- nvinfo : EIATTR_NUM_MBARRIERS
	.align		4
.L_35:
        /*02cc*/ 	.byte	0x03, 0x38
        /*02ce*/ 	.short	0x000e


	//----- nvinfo : EIATTR_EXIT_INSTR_OFFSETS
	.align		4
        /*02d0*/ 	.byte	0x04, 0x1c
        /*02d2*/ 	.short	(.L_37 - .L_36)


	//   ....[0]....
.L_36:
        /*02d4*/ 	.word	0x00000a10


	//   ....[1]....
        /*02d8*/ 	.word	0x00001220


	//   ....[2]....
        /*02dc*/ 	.word	0x00006880


	//   ....[3]....
        /*02e0*/ 	.word	0x00006de0


	//   ....[4]....
        /*02e4*/ 	.word	0x00007ff0


	//----- nvinfo : EIATTR_MAX_THREADS
	.align		4
.L_37:
        /*02e8*/ 	.byte	0x04, 0x05
        /*02ea*/ 	.short	(.L_39 - .L_38)
.L_38:
        /*02ec*/ 	.word	0x00000180
        /*02f0*/ 	.word	0x00000001
        /*02f4*/ 	.word	0x00000001


	//----- nvinfo : EIATTR_CRS_STACK_SIZE
	.align		4
.L_39:
        /*02f8*/ 	.byte	0x04, 0x1e
        /*02fa*/ 	.short	(.L_41 - .L_40)
.L_40:
        /*02fc*/ 	.word	0x00000000


	//----- nvinfo : EIATTR_CBANK_PARAM_SIZE
	.align		4
.L_41:
        /*0300*/ 	.byte	0x03, 0x19
        /*0302*/ 	.short	0x0470


	//----- nvinfo : EIATTR_PARAM_CBANK
	.align		4
        /*0304*/ 	.byte	0x04, 0x0a
        /*0306*/ 	.short	(.L_43 - .L_42)
	.align		4
.L_42:
        /*0308*/ 	.word	index@(.nv.constant0._ZN7cutlass13device_kernelINS_4gemm6kernel13GemmUniversalIN4cute5tupleIJiiiiEEENS1_10collective13CollectiveMmaINS1_34MainloopSm90TmaGmmaWarpSpecializedILi6ENS5_IJNS4_1CILi8EEENSA_ILi1EEESC_EEENS1_35KernelTmaWarpSpecializedCooperativeEEENS5_IJNSA_ILi128EEESG_NSA_ILi64EEEEEENS_6half_tENS5_IJSC_llEEESJ_SK_NS4_8TiledMMAINS4_8MMA_AtomIJNS4_4SM904GMMA26MMA_64x128x16_F32F16F16_SSILNSO_5MajorE1ELSQ_1ELNSO_7ScaleInE1ELSR_1EEEEEENS4_6LayoutINS5_IJNSA_ILi2EEESC_SC_EEENS5_IJSC_NSA_ILi0EEESX_EEEEENS5_IJNS4_10UnderscoreES10_S10_EEEEENS4_13SM90_TMA_LOADENS4_14ComposedLayoutINS4_7SwizzleILi3ELi4ELi3EEENS4_18smem_ptr_flag_bitsILi16EEENSU_INS5_IJSH_SB_EEENS5_IJSC_SH_EEEEEEEvNS4_8identityENS4_23SM90_TMA_LOAD_MULTICASTES1C_vS1D_EENS_8epilogue10collective6detail29Sm90TmaWarpSpecializedAdapterINS1H_15DefaultEpilogueISJ_NS5_IJlSC_lEEES1L_NS1G_6thread17LinearCombinationISJ_Li1EffLNS1M_9ScaleType4KindE0ELNS_15FloatRoundStyleE2ESJ_EENS1_15EpilogueDefaultEEEEEvvEEEEvNT_6ParamsE)
        /*030c*/ 	.short	0x0210
        /*030e*/ 	.short	0x0470


	//----- nvinfo : EIATTR_SW_WAR
	.align		4
.L_43:
        /*0310*/ 	.byte	0x04, 0x36
        /*0312*/ 	.short	(.L_45 - .L_44)
.L_44:
        /*0314*/ 	.word	0x00000008
.L_45:


//--------------------- .nv.callgraph             --------------------------
	.section	.nv.callgraph,"",@"SHT_CUDA_CALLGRAPH"
	.align	4
	.sectionentsize	8
	.align		4
        /*0000*/ 	.word	0x00000000
	.align		4
        /*0004*/ 	.word	0xffffffff
	.align		4
        /*0008*/ 	.word	index@(_ZN7cutlass13device_kernelINS_4gemm6kernel13GemmUniversalIN4cute5tupleIJiiiiEEENS1_10collective13CollectiveMmaINS1_34MainloopSm90TmaGmmaWarpSpecializedILi6ENS5_IJNS4_1CILi8EEENSA_ILi1EEESC_EEENS1_35KernelTmaWarpSpecializedCooperativeEEENS5_IJNSA_ILi128EEESG_NSA_ILi64EEEEEENS_6half_tENS5_IJSC_llEEESJ_SK_NS4_8TiledMMAINS4_8MMA_AtomIJNS4_4SM904GMMA26MMA_64x128x16_F32F16F16_SSILNSO_5MajorE1ELSQ_1ELNSO_7ScaleInE1ELSR_1EEEEEENS4_6LayoutINS5_IJNSA_ILi2EEESC_SC_EEENS5_IJSC_NSA_ILi0EEESX_EEEEENS5_IJNS4_10UnderscoreES10_S10_EEEEENS4_13SM90_TMA_LOADENS4_14ComposedLayoutINS4_7SwizzleILi3ELi4ELi3EEENS4_18smem_ptr_flag_bitsILi16EEENSU_INS5_IJSH_SB_EEENS5_IJSC_SH_EEEEEEEvNS4_8identityENS4_23SM90_TMA_LOAD_MULTICASTES1C_vS1D_EENS_8epilogue10collective6detail29Sm90TmaWarpSpecializedAdapterINS1H_15DefaultEpilogueISJ_NS5_IJlSC_lEEES1L_NS1G_6thread17LinearCombinationISJ_Li1EffLNS1M_9ScaleType4KindE0ELNS_15FloatRoundStyleE2ESJ_EENS1_15EpilogueDefaultEEEEEvvEEEEvNT_6ParamsE)
	.align		4
        /*000c*/ 	.word	index@(__assertfail)
	.align		4
        /*0010*/ 	.word	0x00000000
	.align		4
        /*0014*/ 	.word	0xfffffffe
	.align		4
        /*0018*/ 	.word	0x00000000
	.align		4
        /*001c*/ 	.word	0xfffffffd
	.align		4
        /*0020*/ 	.word	0x00000000
	.align		4
        /*0024*/ 	.word	0xfffffffc


//--------------------- .nv.constant4             --------------------------
	.section	.nv.constant4,"a",@progbits
	.align	8
	.align		8
.nv.constant4:
        /*0000*/ 	.dword	__assertfail
	.align		8
        /*0008*/ 	.dword	__unnamed_1
	.align		8
        /*0010*/ 	.dword	_ZN40_INTERNAL_355c8058_4_k_cu_4994c2f3_202514cuda3std3__45__cpo5beginE
	.align		8
        /*0018*/ 	.dword	_ZN40_INTERNAL_355c8058_4_k_cu_4994c2f3_202514cuda3std3__45__cpo3endE
	.align		8
        /*0020*/ 	.dword	_ZN40_INTERNAL_355c8058_4_k_cu_4994c2f3_202514cuda3std3__45__cpo6cbeginE
	.align		8
        /*0028*/ 	.dword	_ZN40_INTERNAL_355c8058_4_k_cu_4994c2f3_202514cuda3std3__45__cpo4cendE
	.align		8
        /*0030*/ 	.dword	_ZN40_INTERNAL_355c8058_4_k_cu_4994c2f3_202514cuda3std3__442_GLOBAL__N__355c8058_4_k_cu_4994c2f3_202516ignoreE
	.align		8
        /*0038*/ 	.dword	_ZN40_INTERNAL_355c8058_4_k_cu_4994c2f3_202514cuda3std3__419piecewise_constructE
	.align		8
        /*0040*/ 	.dword	_ZN40_INTERNAL_355c8058_4_k_cu_4994c2f3_202514cuda3std3__48in_placeE
	.align		8
        /*0048*/ 	.dword	_ZN40_INTERNAL_355c8058_4_k_cu_4994c2f3_202514cuda3std6ranges3__45__cpo4swapE
	.align		8
        /*0050*/ 	.dword	_ZN40_INTERNAL_355c8058_4_k_cu_4994c2f3_202514cuda3std6ranges3__45__cpo9iter_moveE
	.align		8
        /*0058*/ 	.dword	_ZN40_INTERNAL_355c8058_4_k_cu_4994c2f3_202514cute7productE
	.align		8
        /*0060*/ 	.dword	_ZN40_INTERNAL_355c8058_4_k_cu_4994c2f3_202514cute1_E
	.align		8
        /*0068*/ 	.dword	$str$22
	.align		8
        /*0070*/ 	.dword	$str$23


//--------------------- .text._ZN7cutlass13device_kernelINS_4gemm6kernel13GemmUniversalIN4cute5tupleIJiiiiEEENS1_10collective13CollectiveMmaINS1_34MainloopSm90TmaGmmaWarpSpecializedILi6ENS5_IJNS4_1CILi8EEENSA_ILi1EEESC_EEENS1_35KernelTmaWarpSpecializedCooperativeEEENS5_IJNSA_ILi128EEESG_NSA_ILi64EEEEEENS_6half_tENS5_IJSC_llEEESJ_SK_NS4_8TiledMMAINS4_8MMA_AtomIJNS4_4SM904GMMA26MMA_64x128x16_F32F16F16_SSILNSO_5MajorE1ELSQ_1ELNSO_7ScaleInE1ELSR_1EEEEEENS4_6LayoutINS5_IJNSA_ILi2EEESC_SC_EEENS5_IJSC_NSA_ILi0EEESX_EEEEENS5_IJNS4_10UnderscoreES10_S10_EEEEENS4_13SM90_TMA_LOADENS4_14ComposedLayoutINS4_7SwizzleILi3ELi4ELi3EEENS4_18smem_ptr_flag_bitsILi16EEENSU_INS5_IJSH_SB_EEENS5_IJSC_SH_EEEEEEEvNS4_8identityENS4_23SM90_TMA_LOAD_MULTICASTES1C_vS1D_EENS_8epilogue10collective6detail29Sm90TmaWarpSpecializedAdapterINS1H_15DefaultEpilogueISJ_NS5_IJlSC_lEEES1L_NS1G_6thread17LinearCombinationISJ_Li1EffLNS1M_9ScaleType4KindE0ELNS_15FloatRoundStyleE2ESJ_EENS1_15EpilogueDefaultEEEEEvvEEEEvNT_6ParamsE --------------------------
	.section	.text._ZN7cutlass13device_kernelINS_4gemm6kernel13GemmUniversalIN4cute5tupleIJiiiiEEENS1_10collective13CollectiveMmaINS1_34MainloopSm90TmaGmmaWarpSpecializedILi6ENS5_IJNS4_1CILi8EEENSA_ILi1EEESC_EEENS1_35KernelTmaWarpSpecializedCooperativeEEENS5_IJNSA_ILi128EEESG_NSA_ILi64EEEEEENS_6half_tENS5_IJSC_llEEESJ_SK_NS4_8TiledMMAINS4_8MMA_AtomIJNS4_4SM904GMMA26MMA_64x128x16_F32F16F16_SSILNSO_5MajorE1ELSQ_1ELNSO_7ScaleInE1ELSR_1EEEEEENS4_6LayoutINS5_IJNSA_ILi2EEESC_SC_EEENS5_IJSC_NSA_ILi0EEESX_EEEEENS5_IJNS4_10UnderscoreES10_S10_EEEEENS4_13SM90_TMA_LOADENS4_14ComposedLayoutINS4_7SwizzleILi3ELi4ELi3EEENS4_18smem_ptr_flag_bitsILi16EEENSU_INS5_IJSH_SB_EEENS5_IJSC_SH_EEEEEEEvNS4_8identityENS4_23SM90_TMA_LOAD_MULTICASTES1C_vS1D_EENS_8epilogue10collective6detail29Sm90TmaWarpSpecializedAdapterINS1H_15DefaultEpilogueISJ_NS5_IJlSC_lEEES1L_NS1G_6thread17LinearCombinationISJ_Li1EffLNS1M_9ScaleType4KindE0ELNS_15FloatRoundStyleE2ESJ_EENS1_15EpilogueDefaultEEEEEvvEEEEvNT_6ParamsE,"ax",@progbits
	.align	128
.text._ZN7cutlass13device_kernelINS_4gemm6kernel13GemmUniversalIN4cute5tupleIJiiiiEEENS1_10collective13CollectiveMmaINS1_34MainloopSm90TmaGmmaWarpSpecializedILi6ENS5_IJNS4_1CILi8EEENSA_ILi1EEESC_EEENS1_35KernelTmaWarpSpecializedCooperativeEEENS5_IJNSA_ILi128EEESG_NSA_ILi64EEEEEENS_6half_tENS5_IJSC_llEEESJ_SK_NS4_8TiledMMAINS4_8MMA_AtomIJNS4_4SM904GMMA26MMA_64x128x16_F32F16F16_SSILNSO_5MajorE1ELSQ_1ELNSO_7ScaleInE1ELSR_1EEEEEENS4_6LayoutINS5_IJNSA_ILi2EEESC_SC_EEENS5_IJSC_NSA_ILi0EEESX_EEEEENS5_IJNS4_10UnderscoreES10_S10_EEEEENS4_13SM90_TMA_LOADENS4_14ComposedLayoutINS4_7SwizzleILi3ELi4ELi3EEENS4_18smem_ptr_flag_bitsILi16EEENSU_INS5_IJSH_SB_EEENS5_IJSC_SH_EEEEEEEvNS4_8identityENS4_23SM90_TMA_LOAD_MULTICASTES1C_vS1D_EENS_8epilogue10collective6detail29Sm90TmaWarpSpecializedAdapterINS1H_15DefaultEpilogueISJ_NS5_IJlSC_lEEES1L_NS1G_6thread17LinearCombinationISJ_Li1EffLNS1M_9ScaleType4KindE0ELNS_15FloatRoundStyleE2ESJ_EENS1_15EpilogueDefaultEEEEEvvEEEEvNT_6ParamsE:
        .type           _ZN7cutlass13device_kernelINS_4gemm6kernel13GemmUniversalIN4cute5tupleIJiiiiEEENS1_10collective13CollectiveMmaINS1_34MainloopSm90TmaGmmaWarpSpecializedILi6ENS5_IJNS4_1CILi8EEENSA_ILi1EEESC_EEENS1_35KernelTmaWarpSpecializedCooperativeEEENS5_IJNSA_ILi128EEESG_NSA_ILi64EEEEEENS_6half_tENS5_IJSC_llEEESJ_SK_NS4_8TiledMMAINS4_8MMA_AtomIJNS4_4SM904GMMA26MMA_64x128x16_F32F16F16_SSILNSO_5MajorE1ELSQ_1ELNSO_7ScaleInE1ELSR_1EEEEEENS4_6LayoutINS5_IJNSA_ILi2EEESC_SC_EEENS5_IJSC_NSA_ILi0EEESX_EEEEENS5_IJNS4_10UnderscoreES10_S10_EEEEENS4_13SM90_TMA_LOADENS4_14ComposedLayoutINS4_7SwizzleILi3ELi4ELi3EEENS4_18smem_ptr_flag_bitsILi16EEENSU_INS5_IJSH_SB_EEENS5_IJSC_SH_EEEEEEEvNS4_8identityENS4_23SM90_TMA_LOAD_MULTICASTES1C_vS1D_EENS_8epilogue10collective6detail29Sm90TmaWarpSpecializedAdapterINS1H_15DefaultEpilogueISJ_NS5_IJlSC_lEEES1L_NS1G_6thread17LinearCombinationISJ_Li1EffLNS1M_9ScaleType4KindE0ELNS_15FloatRoundStyleE2ESJ_EENS1_15EpilogueDefaultEEEEEvvEEEEvNT_6ParamsE,@function
        .size           _ZN7cutlass13device_kernelINS_4gemm6kernel13GemmUniversalIN4cute5tupleIJiiiiEEENS1_10collective13CollectiveMmaINS1_34MainloopSm90TmaGmmaWarpSpecializedILi6ENS5_IJNS4_1CILi8EEENSA_ILi1EEESC_EEENS1_35KernelTmaWarpSpecializedCooperativeEEENS5_IJNSA_ILi128EEESG_NSA_ILi64EEEEEENS_6half_tENS5_IJSC_llEEESJ_SK_NS4_8TiledMMAINS4_8MMA_AtomIJNS4_4SM904GMMA26MMA_64x128x16_F32F16F16_SSILNSO_5MajorE1ELSQ_1ELNSO_7ScaleInE1ELSR_1EEEEEENS4_6LayoutINS5_IJNSA_ILi2EEESC_SC_EEENS5_IJSC_NSA_ILi0EEESX_EEEEENS5_IJNS4_10UnderscoreES10_S10_EEEEENS4_13SM90_TMA_LOADENS4_14ComposedLayoutINS4_7SwizzleILi3ELi4ELi3EEENS4_18smem_ptr_flag_bitsILi16EEENSU_INS5_IJSH_SB_EEENS5_IJSC_SH_EEEEEEEvNS4_8identityENS4_23SM90_TMA_LOAD_MULTICASTES1C_vS1D_EENS_8epilogue10collective6detail29Sm90TmaWarpSpecializedAdapterINS1H_15DefaultEpilogueISJ_NS5_IJlSC_lEEES1L_NS1G_6thread17LinearCombinationISJ_Li1EffLNS1M_9ScaleType4KindE0ELNS_15FloatRoundStyleE2ESJ_EENS1_15EpilogueDefaultEEEEEvvEEEEvNT_6ParamsE,(.L_x_201 - _ZN7cutlass13device_kernelINS_4gemm6kernel13GemmUniversalIN4cute5tupleIJiiiiEEENS1_10collective13CollectiveMmaINS1_34MainloopSm90TmaGmmaWarpSpecializedILi6ENS5_IJNS4_1CILi8EEENSA_ILi1EEESC_EEENS1_35KernelTmaWarpSpecializedCooperativeEEENS5_IJNSA_ILi128EEESG_NSA_ILi64EEEEEENS_6half_tENS5_IJSC_llEEESJ_SK_NS4_8TiledMMAINS4_8MMA_AtomIJNS4_4SM904GMMA26MMA_64x128x16_F32F16F16_SSILNSO_5MajorE1ELSQ_1ELNSO_7ScaleInE1ELSR_1EEEEEENS4_6LayoutINS5_IJNSA_ILi2EEESC_SC_EEENS5_IJSC_NSA_ILi0EEESX_EEEEENS5_IJNS4_10UnderscoreES10_S10_EEEEENS4_13SM90_TMA_LOADENS4_14ComposedLayoutINS4_7SwizzleILi3ELi4ELi3EEENS4_18smem_ptr_flag_bitsILi16EEENSU_INS5_IJSH_SB_EEENS5_IJSC_SH_EEEEEEEvNS4_8identityENS4_23SM90_TMA_LOAD_MULTICASTES1C_vS1D_EENS_8epilogue10collective6detail29Sm90TmaWarpSpecializedAdapterINS1H_15DefaultEpilogueISJ_NS5_IJlSC_lEEES1L_NS1G_6thread17LinearCombinationISJ_Li1EffLNS1M_9ScaleType4KindE0ELNS_15FloatRoundStyleE2ESJ_EENS1_15EpilogueDefaultEEEEEvvEEEEvNT_6ParamsE)
        .other          _ZN7cutlass13device_kernelINS_4gemm6kernel13GemmUniversalIN4cute5tupleIJiiiiEEENS1_10collective13CollectiveMmaINS1_34MainloopSm90TmaGmmaWarpSpecializedILi6ENS5_IJNS4_1CILi8EEENSA_ILi1EEESC_EEENS1_35KernelTmaWarpSpecializedCooperativeEEENS5_IJNSA_ILi128EEESG_NSA_ILi64EEEEEENS_6half_tENS5_IJSC_llEEESJ_SK_NS4_8TiledMMAINS4_8MMA_AtomIJNS4_4SM904GMMA26MMA_64x128x16_F32F16F16_SSILNSO_5MajorE1ELSQ_1ELNSO_7ScaleInE1ELSR_1EEEEEENS4_6LayoutINS5_IJNSA_ILi2EEESC_SC_EEENS5_IJSC_NSA_ILi0EEESX_EEEEENS5_IJNS4_10UnderscoreES10_S10_EEEEENS4_13SM90_TMA_LOADENS4_14ComposedLayoutINS4_7SwizzleILi3ELi4ELi3EEENS4_18smem_ptr_flag_bitsILi16EEENSU_INS5_IJSH_SB_EEENS5_IJSC_SH_EEEEEEEvNS4_8identityENS4_23SM90_TMA_LOAD_MULTICASTES1C_vS1D_EENS_8epilogue10collective6detail29Sm90TmaWarpSpecializedAdapterINS1H_15DefaultEpilogueISJ_NS5_IJlSC_lEEES1L_NS1G_6thread17LinearCombinationISJ_Li1EffLNS1M_9ScaleType4KindE0ELNS_15FloatRoundStyleE2ESJ_EENS1_15EpilogueDefaultEEEEEvvEEEEvNT_6ParamsE,@"STO_CUDA_ENTRY STV_DEFAULT"
_ZN7cutlass13device_kernelINS_4gemm6kernel13GemmUniversalIN4cute5tupleIJiiiiEEENS1_10collective13CollectiveMmaINS1_34MainloopSm90TmaGmmaWarpSpecializedILi6ENS5_IJNS4_1CILi8EEENSA_ILi1EEESC_EEENS1_35KernelTmaWarpSpecializedCooperativeEEENS5_IJNSA_ILi128EEESG_NSA_ILi64EEEEEENS_6half_tENS5_IJSC_llEEESJ_SK_NS4_8TiledMMAINS4_8MMA_AtomIJNS4_4SM904GMMA26MMA_64x128x16_F32F16F16_SSILNSO_5MajorE1ELSQ_1ELNSO_7ScaleInE1ELSR_1EEEEEENS4_6LayoutINS5_IJNSA_ILi2EEESC_SC_EEENS5_IJSC_NSA_ILi0EEESX_EEEEENS5_IJNS4_10UnderscoreES10_S10_EEEEENS4_13SM90_TMA_LOADENS4_14ComposedLayoutINS4_7SwizzleILi3ELi4ELi3EEENS4_18smem_ptr_flag_bitsILi16EEENSU_INS5_IJSH_SB_EEENS5_IJSC_SH_EEEEEEEvNS4_8identityENS4_23SM90_TMA_LOAD_MULTICASTES1C_vS1D_EENS_8epilogue10collective6detail29Sm90TmaWarpSpecializedAdapterINS1H_15DefaultEpilogueISJ_NS5_IJlSC_lEEES1L_NS1G_6thread17LinearCombinationISJ_Li1EffLNS1M_9ScaleType4KindE0ELNS_15FloatRoundStyleE2ESJ_EENS1_15EpilogueDefaultEEEEEvvEEEEvNT_6ParamsE:
[----:B------:R-:W0:Y:S01]  /*0000*/  LDC R1, c[0x0][0x28] ;  /* 0x00000a00ff017b82 */ /* 0x000e220000000800 */
[----:B------:R-:W1:Y:S01]  /*0010*/  S2R R95, SR_TID.X ;  /* 0x00000000005f7919 */ /* 0x000e620000002100 */
[----:B------:R-:W-:Y:S01]  /*0020*/  ELECT P0, URZ, PT ;  /* 0x00000000003f782f */ /* 0x000fe20003800000 */
[----:B------:R-:W-:Y:S01]  /*0030*/  BSSY B0, `(.L_x_0) ;  /* 0x000000f000007945 */ /* 0x000fe20003800000 */
[--C-:B-1----:R-:W-:Y:S02]  /*0040*/  SHF.R.U32.HI R0, RZ, 0x5, R95.reuse ;  /* 0x00000005ff007819 */ /* 0x102fe4000001165f */
[----:B------:R-:W-:-:S03]  /*0050*/  SHF.R.U32.HI R6, RZ, 0x7, R95 ;  /* 0x00000007ff067819 */ /* 0x000fc6000001165f */
[----:B------:R-:W1:Y:S04]  /*0060*/  SHFL.IDX PT, R3, R0, RZ, 0x1f ;  /* 0x00001fff00037589 */ /* 0x000e6800000e0000 */
[----:B------:R2:W3:Y:S01]  /*0070*/  SHFL.IDX PT, R2, R6, RZ, 0x1f ;  /* 0x00001fff06027589 */ /* 0x0004e200000e0000 */
[----:B-1----:R-:W-:-:S13]  /*0080*/  ISETP.NE.OR P0, PT, R3, RZ, !P0 ;  /* 0x000000ff0300720c */ /* 0x002fda0004705670 */
[----:B0-23--:R-:W-:Y:S05]  /*0090*/  @P0 BRA `(.L_x_1) ;  /* 0x0000000000200947 */ /* 0x00dfea0003800000 */
[----:B------:R-:W-:Y:S02]  /*00a0*/  ULDC.64 UR4, c[0x0][0x198] ;  /* 0x0000660000047ab9 */ /* 0x000fe40000000a00 */
[----:B------:R-:W-:Y:S02]  /*00b0*/  UIADD3 UR6, UP0, UR4, 0xf0, URZ ;  /* 0x000000f004067890 */ /* 0x000fe4000ff1e03f */
[----:B------:R-:W-:Y:S02]  /*00c0*/  UIADD3 UR4, UP1, UR4, 0x1f0, URZ ;  /* 0x000001f004047890 */ /* 0x000fe4000ff3e03f */
[----:B------:R-:W-:Y:S02]  /*00d0*/  UIADD3.X UR7, URZ, UR5, URZ, UP0, !UPT ;  /* 0x000000053f077290 */ /* 0x000fe400087fe43f */
[----:B------:R-:W-:-:S07]  /*00e0*/  UIADD3.X UR5, URZ, UR5, URZ, UP1, !UPT ;  /* 0x000000053f057290 */ /* 0x000fce0008ffe43f */
[----:B------:R0:W-:Y:S02]  /*00f0*/  UTMACCTL.PF [UR6] ;  /* 0x00000000060079b9 */ /* 0x0001e40008040000 */
[----:B------:R0:W-:Y:S02]  /*0100*/  UTMACCTL.PF [UR4] ;  /* 0x00000000040079b9 */ /* 0x0001e40008040000 */
[----:B0-----:R-:W-:Y:S01]  /*0110*/  NOP ;  /* 0x0000000000007918 */ /* 0x001fe20000000000 */
.L_x_1:
[----:B------:R-:W-:Y:S05]  /*0120*/  BSYNC B0 ;  /* 0x0000000000007941 */ /* 0x000fea0003800000 */
.L_x_0:
[----:B------:R-:W0:Y:S01]  /*0130*/  SHFL.IDX PT, R5, R0, RZ, 0x1f ;  /* 0x00001fff00057589 */ /* 0x000e2200000e0000 */
[----:B------:R-:W-:-:S04]  /*0140*/  SHF.R.S32.HI R4, RZ, 0x1f, R95 ;  /* 0x0000001fff047819 */ /* 0x000fc8000001145f */
[----:B------:R-:W-:-:S04]  /*0150*/  LEA.HI R4, R4, R95, RZ, 0x7 ;  /* 0x0000005f04047211 */ /* 0x000fc800078f38ff */
[----:B------:R-:W-:Y:S02]  /*0160*/  LOP3.LUT R4, R4, 0xffffff80, RZ, 0xc0, !PT ;  /* 0xffffff8004047812 */ /* 0x000fe400078ec0ff */
[----:B0-----:R-:W-:-:S13]  /*0170*/  ISETP.NE.AND P0, PT, R5, RZ, PT ;  /* 0x000000ff0500720c */ /* 0x001fda0003f05270 */
[----:B------:R-:W-:Y:S05]  /*0180*/  @P0 BRA `(.L_x_2) ;  /* 0x0000000000680947 */ /* 0x000fea0003800000 */
[----:B------:R-:W0:Y:S01]  /*0190*/  S2UR UR8, SR_CgaCtaId ;  /* 0x00000000000879c3 */ /* 0x000e220000008800 */
[----:B------:R-:W-:Y:S01]  /*01a0*/  UMOV UR4, 0x400 ;  /* 0x0000040000047882 */ /* 0x000fe20000000000 */
[----:B------:R-:W-:Y:S01]  /*01b0*/  UMOV UR5, 0x1 ;  /* 0x0000000100057882 */ /* 0x000fe20000000000 */
[----:B------:R-:W-:Y:S01]  /*01c0*/  UMOV UR6, 0x10 ;  /* 0x0000001000067882 */ /* 0x000fe20000000000 */
[----:B------:R-:W-:Y:S01]  /*01d0*/  ELECT P0, URZ, PT ;  /* 0x00000000003f782f */ /* 0x000fe20003800000 */
[----:B------:R-:W-:-:S04]  /*01e0*/  UIADD3 UR6, -UR6, 0x100000, URZ ;  /* 0x0010000006067890 */ /* 0x000fc8000fffe13f */
[----:B------:R-:W-:Y:S02]  /*01f0*/  USHF.L.U32 UR7, UR6, 0xb, URZ ;  /* 0x0000000b06077899 */ /* 0x000fe4000800063f */
[----:B------:R-:W-:Y:S02]  /*0200*/  USHF.L.U32 UR6, UR6, 0x1, URZ ;  /* 0x0000000106067899 */ /* 0x000fe4000800063f */
[----:B0-----:R-:W-:Y:S02]  /*0210*/  ULEA UR8, UR8, UR4, 0x18 ;  /* 0x0000000408087291 */ /* 0x001fe4000f8ec03f */
[----:B------:R-:W-:-:S04]  /*0220*/  UIADD3 UR4, -UR5, 0x100000, URZ ;  /* 0x0010000005047890 */ /* 0x000fc8000fffe13f */
[----:B------:R-:W-:Y:S02]  /*0230*/  USHF.L.U32 UR5, UR4, 0xb, URZ ;  /* 0x0000000b04057899 */ /* 0x000fe4000800063f */
[----:B------:R-:W-:Y:S01]  /*0240*/  USHF.L.U32 UR4, UR4, 0x1, URZ ;  /* 0x0000000104047899 */ /* 0x000fe2000800063f */
[----:B------:R-:W0:Y:S11]  /*0250*/  FENCE.VIEW.ASYNC.S ;  /* 0x00000000000073c6 */ /* 0x000e360000000000 */
[----:B0-----:R0:W1:Y:S01]  /*0260*/  SYNCS.EXCH.64 URZ, [UR8], UR4 ;  /* 0x00000004083f75b2 */ /* 0x0010620008000100 */
[----:B------:R0:W2:Y:S01]  /*0270*/  SYNCS.EXCH.64 URZ, [UR8+0x30], UR6 ;  /* 0x00003006083f75b2 */ /* 0x0000a20008000100 */
[----:B------:R0:W3:Y:S01]  /*0280*/  SYNCS.EXCH.64 URZ, [UR8+0x8], UR4 ;  /* 0x00000804083f75b2 */ /* 0x0000e20008000100 */
[----:B------:R0:W4:Y:S01]  /*0290*/  SYNCS.EXCH.64 URZ, [UR8+0x38], UR6 ;  /* 0x00003806083f75b2 */ /* 0x0001220008000100 */
[----:B------:R0:W0:Y:S01]  /*02a0*/  SYNCS.EXCH.64 URZ, [UR8+0x10], UR4 ;  /* 0x00001004083f75b2 */ /* 0x0000220008000100 */
[----:B------:R0:W0:Y:S01]  /*02b0*/  SYNCS.EXCH.64 URZ, [UR8+0x40], UR6 ;  /* 0x00004006083f75b2 */ /* 0x0000220008000100 */
[----:B------:R0:W0:Y:S01]  /*02c0*/  SYNCS.EXCH.64 URZ, [UR8+0x18], UR4 ;  /* 0x00001804083f75b2 */ /* 0x0000220008000100 */
[----:B------:R0:W0:Y:S01]  /*02d0*/  SYNCS.EXCH.64 URZ, [UR8+0x48], UR6 ;  /* 0x00004806083f75b2 */ /* 0x0000220008000100 */
[----:B------:R0:W0:Y:S01]  /*02e0*/  SYNCS.EXCH.64 URZ, [UR8+0x20], UR4 ;  /* 0x00002004083f75b2 */ /* 0x0000220008000100 */
[----:B------:R0:W0:Y:S01]  /*02f0*/  SYNCS.EXCH.64 URZ, [UR8+0x50], UR6 ;  /* 0x00005006083f75b2 */ /* 0x0000220008000100 */
[----:B------:R0:W0:Y:S01]  /*0300*/  SYNCS.EXCH.64 URZ, [UR8+0x28], UR4 ;  /* 0x00002804083f75b2 */ /* 0x0000220008000100 */
[----:B------:R0:W0:Y:S01]  /*0310*/  SYNCS.EXCH.64 URZ, [UR8+0x58], UR6 ;  /* 0x00005806083f75b2 */ /* 0x0000220008000100 */
[----:B------:R-:W-:Y:S01]  /*0320*/  NOP ;  /* 0x0000000000007918 */ /* 0x000fe20000000000 */
.L_x_2:
[----:B------:R-:W-:Y:S01]  /*0330*/  IMAD.IADD R8, R95, 0x1, -R4 ;  /* 0x000000015f087824 */ /* 0x000fe200078e0a04 */
[----:B------:R-:W5:Y:S01]  /*0340*/  SHFL.IDX PT, R0, R0, RZ, 0x1f ;  /* 0x00001fff00007589 */ /* 0x000f6200000e0000 */
[----:B0-----:R-:W0:Y:S01]  /*0350*/  S2UR UR8, SR_CTAID.X ;  /* 0x00000000000879c3 */ /* 0x001e220000002500 */
[----:B------:R-:W-:Y:S02]  /*0360*/  SHF.R.S32.HI R12, RZ, 0x1f, R5 ;  /* 0x0000001fff0c7819 */ /* 0x000fe40000011405 */
[----:B------:R-:W-:Y:S02]  /*0370*/  ELECT P0, URZ, PT ;  /* 0x00000000003f782f */ /* 0x000fe40003800000 */
[----:B------:R-:W-:Y:S01]  /*0380*/  SHF.R.S32.HI R7, RZ, 0x1f, R8 ;  /* 0x0000001fff077819 */ /* 0x000fe20000011408 */
[----:B------:R-:W1:Y:S01]  /*0390*/  S2R R4, SR_CTAID.Y ;  /* 0x0000000000047919 */ /* 0x000e620000002600 */
[----:B------:R-:W-:Y:S01]  /*03a0*/  LEA.HI R12, R12, R5, RZ, 0x2 ;  /* 0x000000050c0c7211 */ /* 0x000fe200078f10ff */
[----:B------:R-:W-:Y:S01]  /*03b0*/  ULDC UR4, c[0x0][0x150] ;  /* 0x0000540000047ab9 */ /* 0x000fe20000000800 */
[----:B------:R-:W-:Y:S01]  /*03c0*/  LEA.HI R7, R7, R8, RZ, 0x3 ;  /* 0x0000000807077211 */ /* 0x000fe200078f18ff */
[----:B------:R-:W2:Y:S01]  /*03d0*/  LDC R13, c[0x0][0x144] ;  /* 0x00005100ff0d7b82 */ /* 0x000ea20000000800 */
[----:B------:R-:W-:Y:S01]  /*03e0*/  LOP3.LUT R12, R12, 0x3ffffffc, RZ, 0xc0, !PT ;  /* 0x3ffffffc0c0c7812 */ /* 0x000fe200078ec0ff */
[----:B------:R-:W-:Y:S01]  /*03f0*/  NOP ;  /* 0x0000000000007918 */ /* 0x000fe20000000000 */
[--C-:B------:R-:W-:Y:S01]  /*0400*/  SHF.R.S32.HI R9, RZ, 0x3, R7.reuse ;  /* 0x00000003ff097819 */ /* 0x100fe20000011407 */
[----:B------:R-:W-:Y:S01]  /*0410*/  NOP ;  /* 0x0000000000007918 */ /* 0x000fe20000000000 */
[----:B------:R-:W-:Y:S01]  /*0420*/  SHF.R.S32.HI R10, RZ, 0x1f, R7 ;  /* 0x0000001fff0a7819 */ /* 0x000fe20000011407 */
[----:B------:R-:W-:Y:S01]  /*0430*/  IMAD.IADD R7, R5, 0x1, -R12 ;  /* 0x0000000105077824 */ /* 0x000fe200078e0a0c */
[----:B------:R-:W-:Y:S01]  /*0440*/  ISETP.NE.AND P3, PT, R2, RZ, PT ;  /* 0x000000ff0200720c */ /* 0x000fe20003f65270 */
[----:B------:R-:W3:Y:S01]  /*0450*/  LDC R15, c[0x0][0x140] ;  /* 0x00005000ff0f7b82 */ /* 0x000ee20000000800 */
[----:B------:R-:W-:Y:S01]  /*0460*/  LEA.HI R10, R10, R9, RZ, 0x2 ;  /* 0x000000090a0a7211 */ /* 0x000fe200078f10ff */
[----:B------:R-:W-:-:S03]  /*0470*/  IMAD.MOV.U32 R22, RZ, RZ, 0x1 ;  /* 0x00000001ff167424 */ /* 0x000fc600078e00ff */
[----:B------:R-:W-:Y:S02]  /*0480*/  LOP3.LUT R10, R10, 0xfffffffc, RZ, 0xc0, !PT ;  /* 0xfffffffc0a0a7812 */ /* 0x000fe400078ec0ff */
[----:B-----5:R-:W-:Y:S02]  /*0490*/  ISETP.NE.OR P0, PT, R0, RZ, !P0 ;  /* 0x000000ff0000720c */ /* 0x020fe40004705670 */
[----:B0-----:R-:W-:Y:S01]  /*04a0*/  I2FP.F32.U32 R0, UR8 ;  /* 0x0000000800007c45 */ /* 0x001fe20008201000 */
[----:B------:R-:W-:Y:S02]  /*04b0*/  IMAD.IADD R10, R9, 0x1, -R10 ;  /* 0x00000001090a7824 */ /* 0x000fe400078e0a0a */
[----:B------:R-:W0:Y:S02]  /*04c0*/  LDC R9, c[0x0][0x148] ;  /* 0x00005200ff097b82 */ /* 0x000e240000000800 */
[----:B------:R-:W-:Y:S02]  /*04d0*/  IMAD R7, R7, 0x4, R10 ;  /* 0x0000000407077824 */ /* 0x000fe400078e020a */
[----:B------:R-:W-:Y:S01]  /*04e0*/  FMUL R11, R0, UR4 ;  /* 0x00000004000b7c20 */ /* 0x000fe20008400000 */
[----:B------:R-:W-:Y:S01]  /*04f0*/  ULDC UR4, c[0x0][0x154] ;  /* 0x0000550000047ab9 */ /* 0x000fe20000000800 */
[----:B------:R-:W-:-:S02]  /*0500*/  IMAD.SHL.U32 R0, R7, 0x4, RZ ;  /* 0x0000000407007824 */ /* 0x000fc400078e00ff */
[----:B------:R-:W-:Y:S02]  /*0510*/  VOTEU.ALL UP0, P0 ;  /* 0x00000000003f7886 */ /* 0x000fe40000000000 */
[----:B------:R-:W5:Y:S01]  /*0520*/  F2I.U32.TRUNC.NTZ R11, R11 ;  /* 0x0000000b000b7305 */ /* 0x000f62000020f000 */
[----:B------:R-:W-:Y:S01]  /*0530*/  VOTEU.ALL UP1, P0 ;  /* 0x00000000003f7886 */ /* 0x000fe20000020000 */
[----:B------:R-:W-:Y:S02]  /*0540*/  LOP3.LUT R19, R7, 0xc, R0, 0x78, !PT ;  /* 0x0000000c07137812 */ /* 0x000fe400078e7800 */
[----:B-1----:R-:W-:Y:S01]  /*0550*/  I2FP.F32.U32 R7, R4 ;  /* 0x0000000400077245 */ /* 0x002fe20000201000 */
[----:B------:R-:W1:Y:S01]  /*0560*/  @!UP0 S2UR UR7, SR_CgaCtaId ;  /* 0x00000000000789c3 */ /* 0x000e620000008800 */
[----:B------:R-:W-:Y:S01]  /*0570*/  SHF.R.S32.HI R10, RZ, 0x1f, R19 ;  /* 0x0000001fff0a7819 */ /* 0x000fe20000011413 */
[----:B------:R-:W-:Y:S01]  /*0580*/  @!UP0 UMOV UR6, 0x400 ;  /* 0x0000040000068882 */ /* 0x000fe20000000000 */
[----:B------:R-:W-:Y:S01]  /*0590*/  SHF.R.S32.HI R0, RZ, 0x1f, R3 ;  /* 0x0000001fff007819 */ /* 0x000fe20000011403 */
[----:B------:R-:W-:Y:S01]  /*05a0*/  FMUL R14, R7, UR4 ;  /* 0x00000004070e7c20 */ /* 0x000fe20008400000 */
[----:B------:R-:W-:Y:S01]  /*05b0*/  LEA.HI R10, R10, R19, RZ, 0x3 ;  /* 0x000000130a0a7211 */ /* 0x000fe200078f18ff */
[----:B------:R-:W-:Y:S01]  /*05c0*/  UMOV UR4, 0x20 ;  /* 0x0000002000047882 */ /* 0x000fe20000000000 */
[----:B------:R-:W-:Y:S01]  /*05d0*/  LEA.HI R0, R0, R3, RZ, 0x2 ;  /* 0x0000000300007211 */ /* 0x000fe200078f10ff */
[----:B------:R-:W-:-:S04]  /*05e0*/  @!UP0 UIADD3 UR4, -UR4, 0x100000, URZ ;  /* 0x0010000004048890 */ /* 0x000fc8000fffe13f */
[----:B------:R-:W-:Y:S02]  /*05f0*/  @!UP0 USHF.L.U32 UR5, UR4, 0xb, URZ ;  /* 0x0000000b04058899 */ /* 0x000fe4000800063f */
[----:B------:R-:W-:Y:S01]  /*0600*/  @!UP0 USHF.L.U32 UR4, UR4, 0x1, URZ ;  /* 0x0000000104048899 */ /* 0x000fe2000800063f */
[----:B------:R-:W-:Y:S01]  /*0610*/  LOP3.LUT R12, R10, 0xfffffff8, RZ, 0xc0, !PT ;  /* 0xfffffff80a0c7812 */ /* 0x000fe200078ec0ff */
[----:B-----5:R-:W-:Y:S01]  /*0620*/  IMAD.MOV R16, RZ, RZ, -R11 ;  /* 0x000000ffff107224 */ /* 0x020fe200078e0a0b */
[----:B------:R-:W5:Y:S01]  /*0630*/  F2I.U32.TRUNC.NTZ R14, R14 ;  /* 0x0000000e000e7305 */ /* 0x000f62000020f000 */
[----:B------:R-:W-:Y:S02]  /*0640*/  LOP3.LUT R0, R0, 0xfffffffc, RZ, 0xc0, !PT ;  /* 0xfffffffc00007812 */ /* 0x000fe400078ec0ff */
[----:B--2---:R-:W-:Y:S01]  /*0650*/  IMAD R7, R13, R16, UR8 ;  /* 0x000000080d077e24 */ /* 0x004fe2000f8e0210 */
[----:B---3--:R-:W-:Y:S01]  /*0660*/  ISETP.EQ.U32.AND P2, PT, R15, 0x1, PT ;  /* 0x000000010f00780c */ /* 0x008fe20003f42070 */
[----:B------:R-:W-:-:S02]  /*0670*/  IMAD.IADD R12, R19, 0x1, -R12 ;  /* 0x00000001130c7824 */ /* 0x000fc400078e0a0c */
[----:B------:R-:W-:Y:S01]  /*0680*/  IMAD.IADD R3, R3, 0x1, -R0 ;  /* 0x0000000103037824 */ /* 0x000fe200078e0a00 */
[----:B------:R-:W-:Y:S02]  /*0690*/  LOP3.LUT R0, R95, 0x7f, RZ, 0xc0, !PT ;  /* 0x0000007f5f007812 */ /* 0x000fe400078ec0ff */
[----:B------:R-:W-:Y:S02]  /*06a0*/  ISETP.NE.AND P4, PT, R12, R7, PT ;  /* 0x000000070c00720c */ /* 0x000fe40003f85270 */
[C---:B------:R-:W-:Y:S01]  /*06b0*/  ISETP.NE.AND P1, PT, R3.reuse, 0x3, PT ;  /* 0x000000030300780c */ /* 0x040fe20003f25270 */
[----:B-1----:R-:W-:Y:S01]  /*06c0*/  @!UP0 ULEA UR6, UR7, UR6, 0x18 ;  /* 0x0000000607068291 */ /* 0x002fe2000f8ec03f */
[----:B-----5:R-:W-:Y:S01]  /*06d0*/  IMAD.MOV R23, RZ, RZ, -R14 ;  /* 0x000000ffff177224 */ /* 0x020fe200078e0a0e */
[----:B------:R-:W-:Y:S01]  /*06e0*/  VOTEU.ALL UP0, P0 ;  /* 0x00000000003f7886 */ /* 0x000fe20000000000 */
[----:B------:R-:W-:Y:S01]  /*06f0*/  LOP3.LUT P0, RZ, R8, 0x7, RZ, 0xc0, !PT ;  /* 0x0000000708ff7812 */ /* 0x000fe2000780c0ff */
[----:B------:R-:W-:Y:S01]  /*0700*/  VIADD R8, R2, 0xffffffff ;  /* 0xffffffff02087836 */ /* 0x000fe20000000000 */
[----:B------:R-:W-:Y:S01]  /*0710*/  ISETP.EQ.OR P1, PT, R3, RZ, !P1 ;  /* 0x000000ff0300720c */ /* 0x000fe20004f22670 */
[----:B0-----:R-:W-:Y:S01]  /*0720*/  IMAD R11, R9, R23, R4 ;  /* 0x00000017090b7224 */ /* 0x001fe200078e0204 */
[----:B------:R-:W-:-:S03]  /*0730*/  ISETP.LT.U32.AND P0, PT, R19, 0x8, !P0 ;  /* 0x000000081300780c */ /* 0x000fc60004701070 */
[----:B------:R-:W-:Y:S02]  /*0740*/  @P4 SHF.R.S32.HI R10, RZ, 0x3, R10 ;  /* 0x00000003ff0a4819 */ /* 0x000fe4000001140a */
[----:B------:R-:W-:Y:S01]  /*0750*/  ISETP.EQ.AND P1, PT, R2, RZ, P1 ;  /* 0x000000ff0200720c */ /* 0x000fe20000f22270 */
[----:B------:R-:W0:Y:S02]  /*0760*/  FENCE.VIEW.ASYNC.S ;  /* 0x00000000000073c6 */ /* 0x000e240000000000 */
[----:B0-----:R0:W1:Y:S01]  /*0770*/  @!UP0 SYNCS.EXCH.64 URZ, [UR6+0x70], UR4 ;  /* 0x00007004063f85b2 */ /* 0x0010620008000100 */
[----:B------:R-:W-:Y:S02]  /*0780*/  @P4 ISETP.NE.AND P5, PT, R10, R11, PT ;  /* 0x0000000b0a00420c */ /* 0x000fe40003fa5270 */
[----:B------:R-:W-:Y:S02]  /*0790*/  ISETP.GE.U32.AND P6, PT, R8, 0x2, PT ;  /* 0x000000020800780c */ /* 0x000fe40003fc6070 */
[----:B------:R-:W-:-:S02]  /*07a0*/  SEL R11, RZ, 0x1, !P0 ;  /* 0x00000001ff0b7807 */ /* 0x000fc40004000000 */
[----:B------:R-:W-:Y:S02]  /*07b0*/  @P4 SEL R22, RZ, 0x1, P5 ;  /* 0x00000001ff164807 */ /* 0x000fe40002800000 */
[----:B------:R-:W-:Y:S02]  /*07c0*/  SEL R18, RZ, 0x1, !P1 ;  /* 0x00000001ff127807 */ /* 0x000fe40004800000 */
[----:B------:R-:W-:Y:S02]  /*07d0*/  LOP3.LUT R22, R22, R11, RZ, 0xc0, !PT ;  /* 0x0000000b16167212 */ /* 0x000fe400078ec0ff */
[----:B------:R-:W-:Y:S01]  /*07e0*/  SEL R18, R18, 0x2, P6 ;  /* 0x0000000212127807 */ /* 0x000fe20003000000 */
[----:B------:R0:W2:Y:S01]  /*07f0*/  @!UP1 SYNCS.EXCH.64 URZ, [UR6+0x78], UR4 ;  /* 0x00007804063f95b2 */ /* 0x0000a20008000100 */
[----:B------:R-:W-:Y:S01]  /*0800*/  NOP ;  /* 0x0000000000007918 */ /* 0x000fe20000000000 */
[----:B------:R-:W-:Y:S05]  /*0810*/  @!P2 BRA `(.L_x_3) ;  /* 0x000000000008a947 */ /* 0x000fea0003800000 */
[----:B-12-4-:R-:W-:Y:S01]  /*0820*/  UCGABAR_ARV ;  /* 0x00000000000079c7 */ /* 0x016fe20008000000 */
[----:B------:R-:W-:Y:S05]  /*0830*/  BRA `(.L_x_4) ;  /* 0x0000000000047947 */ /* 0x000fea0003800000 */
.L_x_3:
[----:B-12-4-:R-:W-:Y:S01]  /*0840*/  NOP ;  /* 0x0000000000007918 */ /* 0x016fe20000000000 */
.L_x_4:
[----:B------:R-:W1:Y:S01]  /*0850*/  LDC R2, c[0x0][0x65c] ;  /* 0x00019700ff027b82 */ /* 0x000e620000000800 */
[----:B------:R-:W-:Y:S02]  /*0860*/  IMAD.U32 R10, RZ, RZ, UR8 ;  /* 0x00000008ff0a7e24 */ /* 0x000fe4000f8e00ff */
[----:B------:R-:W-:Y:S01]  /*0870*/  IMAD.MOV.U32 R11, RZ, RZ, RZ ;  /* 0x000000ffff0b7224 */ /* 0x000fe200078e00ff */
[----:B-1----:R-:W-:-:S04]  /*0880*/  ISETP.NE.AND P1, PT, R2, 0x1, PT ;  /* 0x000000010200780c */ /* 0x002fc80003f25270 */
[----:B------:R-:W-:-:S09]  /*0890*/  P2R R5, PR, RZ, 0x2 ;  /* 0x00000002ff057803 */ /* 0x000fd20000000000 */
[----:B------:R-:W1:Y:S01]  /*08a0*/  @P1 LDC R17, c[0x0][0x10] ;  /* 0x00000400ff111b82 */ /* 0x000e620000000800 */
[----:B------:R-:W-:Y:S02]  /*08b0*/  @P1 IMAD.MOV.U32 R5, RZ, RZ, RZ ;  /* 0x000000ffff051224 */ /* 0x000fe400078e00ff */
[----:B------:R-:W-:-:S05]  /*08c0*/  @P1 IMAD.MOV.U32 R15, RZ, RZ, RZ ;  /* 0x000000ffff0f1224 */ /* 0x000fca00078e00ff */
[----:B------:R-:W2:Y:S01]  /*08d0*/  @!P1 LDC R13, c[0x0][0xc] ;  /* 0x00000300ff0d9b82 */ /* 0x000ea20000000800 */
[----:B0-----:R-:W-:Y:S01]  /*08e0*/  ULDC UR4, c[0x0][0xc] ;  /* 0x0000030000047ab9 */ /* 0x001fe20000000800 */
[----:B------:R-:W-:Y:S01]  /*08f0*/  ULDC UR5, c[0x0][0x10] ;  /* 0x0000040000057ab9 */ /* 0x000fe20000000800 */
[----:B------:R-:W-:Y:S01]  /*0900*/  ULDC UR6, c[0x0][0x14] ;  /* 0x0000050000067ab9 */ /* 0x000fe20000000800 */
[----:B------:R-:W-:-:S04]  /*0910*/  UIMAD.WIDE.U32 UR4, UR4, UR5, URZ ;  /* 0x00000005040472a5 */ /* 0x000fc8000f8e003f */
[----:B------:R-:W-:Y:S02]  /*0920*/  UIMAD.WIDE.U32 UR38, UR4, UR6, URZ ;  /* 0x00000006042672a5 */ /* 0x000fe4000f8e003f */
[----:B------:R-:W-:-:S04]  /*0930*/  UIMAD UR41, UR5, UR6, URZ ;  /* 0x00000006052972a4 */ /* 0x000fc8000f8e023f */
[----:B------:R-:W-:Y:S01]  /*0940*/  UIADD3 UR41, UR39, UR41, URZ ;  /* 0x0000002927297290 */ /* 0x000fe2000fffe03f */
[----:B-1----:R-:W-:-:S04]  /*0950*/  @P1 IMAD.WIDE.U32 R16, R17, UR8, R4 ;  /* 0x0000000811101c25 */ /* 0x002fc8000f8e0004 */
[----:B------:R-:W-:Y:S02]  /*0960*/  @P1 IMAD.IADD R17, R17, 0x1, R15 ;  /* 0x0000000111111824 */ /* 0x000fe400078e020f */
[----:B--2---:R-:W-:-:S04]  /*0970*/  @!P1 IMAD.WIDE.U32 R10, R4, R13, R10 ;  /* 0x0000000d040a9225 */ /* 0x004fc800078e000a */
[----:B------:R-:W-:Y:S02]  /*0980*/  @!P1 IMAD.MOV.U32 R16, RZ, RZ, R10 ;  /* 0x000000ffff109224 */ /* 0x000fe400078e000a */
[----:B------:R-:W-:Y:S01]  /*0990*/  @!P1 IMAD.MOV.U32 R17, RZ, RZ, R11 ;  /* 0x000000ffff119224 */ /* 0x000fe200078e000b */
[----:B------:R-:W-:Y:S06]  /*09a0*/  @!P2 BRA `(.L_x_5) ;  /* 0x00000000000ca947 */ /* 0x000fec0003800000 */
[----:B------:R-:W-:Y:S01]  /*09b0*/  UCGABAR_WAIT ;  /* 0x0000000000007dc7 */ /* 0x000fe20008000000 */
[----:B------:R-:W-:Y:S01]  /*09c0*/  CCTL.IVALL ;  /* 0x00000000ff00798f */ /* 0x000fe20002000000 */
[----:B------:R-:W-:Y:S05]  /*09d0*/  BRA `(.L_x_6) ;  /* 0x0000000000047947 */ /* 0x000fea0003800000 */
.L_x_5:
[----:B------:R-:W-:Y:S06]  /*09e0*/  BAR.SYNC.DEFER_BLOCKING 0x0 ;  /* 0x0000000000007b1d */ /* 0x000fec0000010000 */
.L_x_6:
[----:B------:R-:W-:Y:S05]  /*09f0*/  @!P3 BRA `(.L_x_7) ;  /* 0x0000005c00a4b947 */ /* 0x000fea0003800000 */
[----:B------:R-:W-:-:S13]  /*0a00*/  ISETP.GT.U32.AND P0, PT, R8, 0x1, PT ;  /* 0x000000010800780c */ /* 0x000fda0003f04070 */
[----:B------:R-:W-:Y:S05]  /*0a10*/  @P0 EXIT ;  /* 0x000000000000094d */ /* 0x000fea0003800000 */
[----:B------:R-:W-:Y:S01]  /*0a20*/  ULDC.64 UR4, c[0x0][0x650] ;  /* 0x0001940000047ab9 */ /* 0x000fe20000000a00 */
[----:B------:R-:W-:Y:S01]  /*0a30*/  PRMT R3, RZ, 0x7610, R3 ;  /* 0x00007610ff037816 */ /* 0x000fe20000000003 */
[----:B------:R-:W-:Y:S01]  /*0a40*/  IMAD.MOV.U32 R103, RZ, RZ, -0x1 ;  /* 0xffffffffff677424 */ /* 0x000fe200078e00ff */
[----:B------:R-:W-:Y:S01]  /*0a50*/  ISETP.GE.U32.AND P0, PT, R16, UR4, PT ;  /* 0x0000000410007c0c */ /* 0x000fe2000bf06070 */
[----:B------:R-:W-:Y:S02]  /*0a60*/  IMAD.MOV.U32 R100, RZ, RZ, -0x1 ;  /* 0xffffffffff647424 */ /* 0x000fe400078e00ff */
[----:B------:R-:W-:Y:S01]  /*0a70*/  IMAD.MOV.U32 R101, RZ, RZ, -0x1 ;  /* 0xffffffffff657424 */ /* 0x000fe200078e00ff */
[----:B------:R-:W-:-:S13]  /*0a80*/  ISETP.GE.U32.AND.EX P0, PT, R17, UR5, PT, P0 ;  /* 0x0000000511007c0c */ /* 0x000fda000bf06100 */
[----:B------:R-:W-:Y:S05]  /*0a90*/  @P0 BRA `(.L_x_8) ;  /* 0x0000000400280947 */ /* 0x000fea0003800000 */
[----:B------:R-:W0:Y:S01]  /*0aa0*/  LDC.64 R24, c[0x0][0x628] ;  /* 0x00018a00ff187b82 */ /* 0x000e220000000a00 */
[----:B------:R-:W-:Y:S02]  /*0ab0*/  IMAD.MOV.U32 R10, RZ, RZ, R16 ;  /* 0x000000ffff0a7224 */ /* 0x000fe400078e0010 */
[----:B------:R-:W-:-:S05]  /*0ac0*/  IMAD.MOV.U32 R11, RZ, RZ, R17 ;  /* 0x000000ffff0b7224 */ /* 0x000fca00078e0011 */
[----:B------:R-:W1:Y:S08]  /*0ad0*/  LDC R8, c[0x0][0x630] ;  /* 0x00018c00ff087b82 */ /* 0x000e700000000800 */
[----:B------:R-:W2:Y:S01]  /*0ae0*/  LDC.64 R26, c[0x0][0x620] ;  /* 0x00018800ff1a7b82 */ /* 0x000ea20000000a00 */
[----:B0-----:R-:W-:-:S04]  /*0af0*/  ISETP.NE.U32.AND P0, PT, R24, RZ, PT ;  /* 0x000000ff1800720c */ /* 0x001fc80003f05070 */
[----:B------:R-:W-:-:S13]  /*0b00*/  ISETP.NE.AND.EX P0, PT, R25, RZ, PT, P0 ;  /* 0x000000ff1900720c */ /* 0x000fda0003f05300 */
[----:B-12---:R-:W-:Y:S05]  /*0b10*/  @!P0 BRA `(.L_x_9) ;  /* 0x0000000000288947 */ /* 0x006fea0003800000 */
[----:B------:R-:W0:Y:S02]  /*0b20*/  LDC R3, c[0x0][0x634] ;  /* 0x00018d00ff037b82 */ /* 0x000e240000000800 */
[----:B0-----:R-:W-:-:S05]  /*0b30*/  IADD3 R3, P0, R16, R3, RZ ;  /* 0x0000000310037210 */ /* 0x001fca0007f1e0ff */
[----:B------:R-:W-:-:S04]  /*0b40*/  IMAD.X R21, RZ, RZ, R17, P0 ;  /* 0x000000ffff157224 */ /* 0x000fc800000e0611 */
[----:B------:R-:W-:-:S04]  /*0b50*/  IMAD.WIDE.U32 R10, R21, R24, RZ ;  /* 0x00000018150a7225 */ /* 0x000fc800078e00ff */
[----:B------:R-:W-:-:S04]  /*0b60*/  IMAD.WIDE.U32 R12, P0, R3, R25, R10 ;  /* 0x00000019030c7225 */ /* 0x000fc8000780000a */
[----:B------:R-:W-:-:S04]  /*0b70*/  IMAD.WIDE.U32 R10, R3, R24, RZ ;  /* 0x00000018030a7225 */ /* 0x000fc800078e00ff */
[----:B------:R-:W-:Y:S01]  /*0b80*/  IMAD.X R15, RZ, RZ, RZ, P0 ;  /* 0x000000ffff0f7224 */ /* 0x000fe200000e06ff */
[----:B------:R-:W-:Y:S01]  /*0b90*/  IADD3 RZ, P0, R11, R12, RZ ;  /* 0x0000000c0bff7210 */ /* 0x000fe20007f1e0ff */
[----:B------:R-:W-:-:S04]  /*0ba0*/  IMAD.MOV.U32 R14, RZ, RZ, R13 ;  /* 0x000000ffff0e7224 */ /* 0x000fc800078e000d */
[----:B------:R-:W-:-:S08]  /*0bb0*/  IMAD.WIDE.U32.X R10, R21, R25, R14, P0 ;  /* 0x00000019150a7225 */ /* 0x000fd000000e040e */
.L_x_9:
[----:B------:R-:W0:Y:S01]  /*0bc0*/  LDC.64 R30, c[0x0][0x640] ;  /* 0x00019000ff1e7b82 */ /* 0x000e220000000a00 */
[-CC-:B------:R-:W-:Y:S02]  /*0bd0*/  SHF.R.U64 R101, R10, R8.reuse, R11.reuse ;  /* 0x000000080a657219 */ /* 0x180fe4000000120b */
[----:B------:R-:W-:Y:S02]  /*0be0*/  SHF.R.U32.HI R3, RZ, R8, R11 ;  /* 0x00000008ff037219 */ /* 0x000fe4000001160b */
[----:B------:R-:W-:-:S03]  /*0bf0*/  IADD3 R5, P0, RZ, -R101, RZ ;  /* 0x80000065ff057210 */ /* 0x000fc60007f1e0ff */
[----:B------:R-:W1:Y:S02]  /*0c00*/  LDC R12, c[0x0][0x618] ;  /* 0x00018600ff0c7b82 */ /* 0x000e640000000800 */
[----:B------:R-:W-:Y:S02]  /*0c10*/  IMAD.X R3, RZ, RZ, ~R3, P0 ;  /* 0x000000ffff037224 */ /* 0x000fe400000e0e03 */
[----:B------:R-:W-:-:S04]  /*0c20*/  IMAD.WIDE.U32 R10, R5, R26, R16 ;  /* 0x0000001a050a7225 */ /* 0x000fc800078e0010 */
[----:B------:R-:W2:Y:S01]  /*0c30*/  LDC R20, c[0x0][0x608] ;  /* 0x00018200ff147b82 */ /* 0x000ea20000000800 */
[----:B------:R-:W-:Y:S02]  /*0c40*/  IMAD R8, R3, R26, RZ ;  /* 0x0000001a03087224 */ /* 0x000fe400078e02ff */
[----:B------:R-:W-:Y:S02]  /*0c50*/  IMAD.MOV.U32 R3, RZ, RZ, -0x1 ;  /* 0xffffffffff037424 */ /* 0x000fe400078e00ff */
[----:B------:R-:W-:Y:S02]  /*0c60*/  IMAD R5, R5, R27, R8 ;  /* 0x0000001b05057224 */ /* 0x000fe400078e0208 */
[----:B------:R-:W-:Y:S01]  /*0c70*/  IMAD R26, R9, R23, R4 ;  /* 0x00000017091a7224 */ /* 0x000fe200078e0204 */
[----:B------:R-:W3:Y:S01]  /*0c80*/  LDC R28, c[0x0][0x658] ;  /* 0x00019600ff1c7b82 */ /* 0x000ee20000000800 */
[----:B------:R-:W-:Y:S01]  /*0c90*/  IMAD.IADD R5, R11, 0x1, R5 ;  /* 0x000000010b057824 */ /* 0x000fe200078e0205 */
[----:B0-----:R-:W-:Y:S01]  /*0ca0*/  ISETP.NE.U32.AND P0, PT, R30, RZ, PT ;  /* 0x000000ff1e00720c */ /* 0x001fe20003f05070 */
[----:B------:R-:W-:-:S03]  /*0cb0*/  IMAD.MOV.U32 R23, RZ, RZ, 0x1 ;  /* 0x00000001ff177424 */ /* 0x000fc600078e00ff */
[----:B------:R-:W-:Y:S02]  /*0cc0*/  ISETP.NE.AND.EX P0, PT, R31, RZ, PT, P0 ;  /* 0x000000ff1f00720c */ /* 0x000fe40003f05300 */
[----:B------:R-:W0:Y:S01]  /*0cd0*/  LDC R24, c[0x0][0x600] ;  /* 0x00018000ff187b82 */ /* 0x000e220000000800 */
[-CC-:B-1----:R-:W-:Y:S02]  /*0ce0*/  SHF.R.U64 R14, R10, R12.reuse, R5.reuse ;  /* 0x0000000c0a0e7219 */ /* 0x182fe40000001205 */
[----:B------:R-:W-:-:S05]  /*0cf0*/  SHF.R.U32.HI R5, RZ, R12, R5 ;  /* 0x0000000cff057219 */ /* 0x000fca0000011605 */
[----:B------:R-:W1:Y:S01]  /*0d00*/  LDC R15, c[0x0][0x648] ;  /* 0x00019200ff0f7b82 */ /* 0x000e620000000800 */
[-CC-:B--2---:R-:W-:Y:S02]  /*0d10*/  SHF.R.U64 R27, R14, R20.reuse, R5.reuse ;  /* 0x000000140e1b7219 */ /* 0x184fe40000001205 */
[----:B------:R-:W-:-:S05]  /*0d20*/  SHF.R.U32.HI R5, RZ, R20, R5 ;  /* 0x00000014ff057219 */ /* 0x000fca0000011605 */
[----:B------:R-:W2:Y:S01]  /*0d30*/  LDC R21, c[0x0][0x638] ;  /* 0x00018e00ff157b82 */ /* 0x000ea20000000800 */
[-CC-:B---3--:R-:W-:Y:S02]  /*0d40*/  SHF.R.U64 R20, R27, R28.reuse, R5.reuse ;  /* 0x0000001c1b147219 */ /* 0x188fe40000001205 */
[-C--:B------:R-:W-:Y:S02]  /*0d50*/  SHF.L.U32 R3, R3, R28.reuse, RZ ;  /* 0x0000001c03037219 */ /* 0x080fe400000006ff */
[----:B------:R-:W-:Y:S01]  /*0d60*/  SHF.R.U32.HI R5, RZ, R28, R5 ;  /* 0x0000001cff057219 */ /* 0x000fe20000011605 */
[----:B------:R-:W-:Y:S01]  /*0d70*/  IMAD.MOV.U32 R4, RZ, RZ, R20 ;  /* 0x000000ffff047224 */ /* 0x000fe200078e0014 */
[----:B------:R-:W-:Y:S01]  /*0d80*/  LOP3.LUT R12, RZ, R3, RZ, 0x33, !PT ;  /* 0x00000003ff0c7212 */ /* 0x000fe200078e33ff */
[----:B------:R-:W3:Y:S01]  /*0d90*/  LDC R25, c[0x0][0x610] ;  /* 0x00018400ff197b82 */ /* 0x000ee20000000800 */
[----:B------:R-:W-:Y:S05]  /*0da0*/  @!P0 BRA `(.L_x_10) ;  /* 0x0000000000288947 */ /* 0x000fea0003800000 */
[----:B------:R-:W4:Y:S02]  /*0db0*/  LDC R3, c[0x0][0x64c] ;  /* 0x00019300ff037b82 */ /* 0x000f240000000800 */
[----:B----4-:R-:W-:-:S05]  /*0dc0*/  IADD3 R3, P0, R20, R3, RZ ;  /* 0x0000000314037210 */ /* 0x010fca0007f1e0ff */
        /* <DEDUP_REMOVED lines=8> */
.L_x_10:
[----:B-1----:R-:W-:Y:S01]  /*0e50*/  SHF.R.U64 R4, R4, R15, R5 ;  /* 0x0000000f04047219 */ /* 0x002fe20000001205 */
[----:B0-----:R-:W-:Y:S01]  /*0e60*/  VIADD R5, R24, 0xffffffff ;  /* 0xffffffff18057836 */ /* 0x001fe20000000000 */
[----:B------:R-:W-:Y:S02]  /*0e70*/  SHF.L.U32 R3, R23, R28, RZ ;  /* 0x0000001c17037219 */ /* 0x000fe400000006ff */
[----:B------:R-:W-:Y:S01]  /*0e80*/  LOP3.LUT R12, R27, R12, RZ, 0xc0, !PT ;  /* 0x0000000c1b0c7212 */ /* 0x000fe200078ec0ff */
[----:B------:R-:W-:Y:S01]  /*0e90*/  IMAD.MOV R8, RZ, RZ, -R4 ;  /* 0x000000ffff087224 */ /* 0x000fe200078e0a04 */
[----:B------:R-:W-:-:S03]  /*0ea0*/  SEL R7, R7, R26, !P1 ;  /* 0x0000001a07077207 */ /* 0x000fc60004800000 */
[----:B------:R-:W-:Y:S01]  /*0eb0*/  IMAD R12, R3, R4, R12 ;  /* 0x00000004030c7224 */ /* 0x000fe200078e020c */
[----:B------:R-:W-:Y:S01]  /*0ec0*/  LOP3.LUT R4, R14, R5, RZ, 0xc0, !PT ;  /* 0x000000050e047212 */ /* 0x000fe200078ec0ff */
[----:B--2---:R-:W-:Y:S02]  /*0ed0*/  IMAD R3, R8, R21, R20 ;  /* 0x0000001508037224 */ /* 0x004fe400078e0214 */
[----:B---3--:R-:W-:Y:S02]  /*0ee0*/  IMAD R7, R12, R25, R7 ;  /* 0x000000190c077224 */ /* 0x008fe400078e0207 */
[----:B------:R-:W-:Y:S02]  /*0ef0*/  IMAD.MOV.U32 R5, RZ, RZ, 0x1 ;  /* 0x00000001ff057424 */ /* 0x000fe400078e00ff */
[----:B------:R-:W-:-:S03]  /*0f00*/  IMAD R4, R3, R24, R4 ;  /* 0x0000001803047224 */ /* 0x000fc600078e0204 */
[----:B------:R-:W-:Y:S02]  /*0f10*/  PRMT R3, R5, 0x7610, R3 ;  /* 0x0000761005037816 */ /* 0x000fe40000000003 */
[----:B------:R-:W-:Y:S02]  /*0f20*/  SEL R100, R4, R7, !P1 ;  /* 0x0000000704647207 */ /* 0x000fe40004800000 */
[----:B------:R-:W-:-:S07]  /*0f30*/  SEL R103, R7, R4, !P1 ;  /* 0x0000000407677207 */ /* 0x000fce0004800000 */
.L_x_8:
[----:B------:R-:W-:-:S08]  /*0f40*/  NOP ;  /* 0x0000000000007918 */ /* 0x000fd00000000000 */
[----:B------:R-:W0:Y:S02]  /*0f50*/  USETMAXREG.TRY_ALLOC.CTAPOOL UP0, 0xe8 ;  /* 0x000000e8000079c8 */ /* 0x000e240008000600 */
[----:B0-----:R-:W-:-:S13]  /*0f60*/  PLOP3.LUT P0, PT, PT, PT, UP0, 0x80, 0x0 ;  /* 0x000000000000781c */ /* 0x001fda0003f0f008 */
[----:B------:R-:W-:Y:S05]  /*0f70*/  @!P0 BRA `(.L_x_8) ;  /* 0xfffffffc00f08947 */ /* 0x000fea000383ffff */
[----:B------:R-:W-:Y:S01]  /*0f80*/  ULDC.64 UR4, c[0x0][0x598] ;  /* 0x0001660000047ab9 */ /* 0x000fe20000000a00 */
[----:B------:R-:W-:Y:S01]  /*0f90*/  ULDC.64 UR36, c[0x0][0x208] ;  /* 0x0000820000247ab9 */ /* 0x000fe20000000a00 */
[----:B------:R-:W-:-:S04]  /*0fa0*/  ISETP.NE.U32.AND P0, PT, RZ, UR4, PT ;  /* 0x00000004ff007c0c */ /* 0x000fc8000bf05070 */
[----:B------:R-:W-:-:S13]  /*0fb0*/  ISETP.NE.AND.EX P0, PT, RZ, UR5, PT, P0 ;  /* 0x00000005ff007c0c */ /* 0x000fda000bf05300 */
[----:B------:R-:W-:Y:S05]  /*0fc0*/  @!P0 BRA `(.L_x_11) ;  /* 0x00000000001c8947 */ /* 0x000fea0003800000 */
[----:B------:R-:W0:Y:S02]  /*0fd0*/  LDC.64 R4, c[0x0][0x598] ;  /* 0x00016600ff047b82 */ /* 0x000e240000000a00 */
[----:B0-----:R-:W2:Y:S02]  /*0fe0*/  LDG.E.64 R4, desc[UR36][R4.64] ;  /* 0x0000002404047981 */ /* 0x001ea4000c1e1b00 */
[----:B--2---:R-:W-:-:S04]  /*0ff0*/  ISETP.NE.U32.AND P0, PT, R4, RZ, PT ;  /* 0x000000ff0400720c */ /* 0x004fc80003f05070 */
[----:B------:R-:W-:-:S13]  /*1000*/  ISETP.NE.AND.EX P0, PT, R5, RZ, PT, P0 ;  /* 0x000000ff0500720c */ /* 0x000fda0003f05300 */
[----:B------:R-:W-:Y:S05]  /*1010*/  @!P0 BRA `(.L_x_11) ;  /* 0x0000000000088947 */ /* 0x000fea0003800000 */
[----:B------:R0:W5:Y:S01]  /*1020*/  LD.E R23, desc[UR36][R4.64] ;  /* 0x0000002404177980 */ /* 0x000162000c101900 */
[----:B------:R-:W-:Y:S05]  /*1030*/  BRA `(.L_x_12) ;  /* 0x0000000000247947 */ /* 0x000fea0003800000 */
.L_x_11:
[----:B------:R-:W-:Y:S02]  /*1040*/  ULDC.64 UR4, c[0x0][0x588] ;  /* 0x0001620000047ab9 */ /* 0x000fe40000000a00 */
[----:B------:R-:W-:-:S04]  /*1050*/  ISETP.NE.U32.AND P0, PT, RZ, UR4, PT ;  /* 0x00000004ff007c0c */ /* 0x000fc8000bf05070 */
[----:B------:R-:W-:-:S13]  /*1060*/  ISETP.NE.AND.EX P0, PT, RZ, UR5, PT, P0 ;  /* 0x00000005ff007c0c */ /* 0x000fda000bf05300 */
[----:B------:R-:W-:Y:S05]  /*1070*/  @!P0 BRA `(.L_x_13) ;  /* 0x00000000000c8947 */ /* 0x000fea0003800000 */
[----:B------:R-:W0:Y:S02]  /*1080*/  LDC.64 R4, c[0x0][0x588] ;  /* 0x00016200ff047b82 */ /* 0x000e240000000a00 */
[----:B0-----:R1:W5:Y:S01]  /*1090*/  LDG.E R23, desc[UR36][R4.64] ;  /* 0x0000002404177981 */ /* 0x001362000c1e1900 */
[----:B------:R-:W-:Y:S05]  /*10a0*/  BRA `(.L_x_12) ;  /* 0x0000000000087947 */ /* 0x000fea0003800000 */
.L_x_13:
[----:B------:R-:W-:Y:S02]  /*10b0*/  ULDC UR4, c[0x0][0x580] ;  /* 0x0001600000047ab9 */ /* 0x000fe40000000800 */
[----:B------:R-:W-:-:S07]  /*10c0*/  IMAD.U32 R23, RZ, RZ, UR4 ;  /* 0x00000004ff177e24 */ /* 0x000fce000f8e00ff */
.L_x_12:
[----:B------:R-:W-:Y:S02]  /*10d0*/  ULDC.64 UR4, c[0x0][0x5a0] ;  /* 0x0001680000047ab9 */ /* 0x000fe40000000a00 */
[----:B------:R-:W-:-:S04]  /*10e0*/  ISETP.NE.U32.AND P0, PT, RZ, UR4, PT ;  /* 0x00000004ff007c0c */ /* 0x000fc8000bf05070 */
[----:B------:R-:W-:-:S13]  /*10f0*/  ISETP.NE.AND.EX P0, PT, RZ, UR5, PT, P0 ;  /* 0x00000005ff007c0c */ /* 0x000fda000bf05300 */
[----:B------:R-:W-:Y:S05]  /*1100*/  @!P0 BRA `(.L_x_14) ;  /* 0x00000000001c8947 */ /* 0x000fea0003800000 */
[----:B01----:R-:W0:Y:S02]  /*1110*/  LDC.64 R4, c[0x0][0x5a0] ;  /* 0x00016800ff047b82 */ /* 0x003e240000000a00 */
[----:B0-----:R-:W2:Y:S02]  /*1120*/  LDG.E.64 R4, desc[UR36][R4.64] ;  /* 0x0000002404047981 */ /* 0x001ea4000c1e1b00 */
[----:B--2---:R-:W-:-:S04]  /*1130*/  ISETP.NE.U32.AND P0, PT, R4, RZ, PT ;  /* 0x000000ff0400720c */ /* 0x004fc80003f05070 */
[----:B------:R-:W-:-:S13]  /*1140*/  ISETP.NE.AND.EX P0, PT, R5, RZ, PT, P0 ;  /* 0x000000ff0500720c */ /* 0x000fda0003f05300 */
[----:B------:R-:W-:Y:S05]  /*1150*/  @!P0 BRA `(.L_x_14) ;  /* 0x0000000000088947 */ /* 0x000fea0003800000 */
[----:B------:R0:W5:Y:S01]  /*1160*/  LD.E R90, desc[UR36][R4.64] ;  /* 0x00000024045a7980 */ /* 0x000162000c101900 */
[----:B------:R-:W-:Y:S05]  /*1170*/  BRA `(.L_x_15) ;  /* 0x0000000000247947 */ /* 0x000fea0003800000 */
.L_x_14:
[----:B------:R-:W-:Y:S02]  /*1180*/  ULDC.64 UR4, c[0x0][0x590] ;  /* 0x0001640000047ab9 */ /* 0x000fe40000000a00 */
[----:B------:R-:W-:-:S04]  /*1190*/  ISETP.NE.U32.AND P0, PT, RZ, UR4, PT ;  /* 0x00000004ff007c0c */ /* 0x000fc8000bf05070 */
[----:B------:R-:W-:-:S13]  /*11a0*/  ISETP.NE.AND.EX P0, PT, RZ, UR5, PT, P0 ;  /* 0x00000005ff007c0c */ /* 0x000fda000bf05300 */
[----:B------:R-:W-:Y:S05]  /*11b0*/  @!P0 BRA `(.L_x_16) ;  /* 0x00000000000c8947 */ /* 0x000fea0003800000 */
[----:B------:R-:W2:Y:S02]  /*11c0*/  LDC.64 R90, c[0x0][0x590] ;  /* 0x00016400ff5a7b82 */ /* 0x000ea40000000a00 */
[----:B--2---:R2:W5:Y:S01]  /*11d0*/  LDG.E R90, desc[UR36][R90.64] ;  /* 0x000000245a5a7981 */ /* 0x004562000c1e1900 */
[----:B------:R-:W-:Y:S05]  /*11e0*/  BRA `(.L_x_15) ;  /* 0x0000000000087947 */ /* 0x000fea0003800000 */
.L_x_16:
[----:B------:R-:W-:Y:S02]  /*11f0*/  ULDC UR4, c[0x0][0x584] ;  /* 0x0001610000047ab9 */ /* 0x000fe40000000800 */
[----:B------:R-:W-:-:S07]  /*1200*/  IMAD.U32 R90, RZ, RZ, UR4 ;  /* 0x00000004ff5a7e24 */ /* 0x000fce000f8e00ff */
.L_x_15:
[----:B------:R-:W-:-:S13]  /*1210*/  LOP3.LUT P0, RZ, R3, 0xff, RZ, 0xc0, !PT ;  /* 0x000000ff03ff7812 */ /* 0x000fda000780c0ff */
[----:B------:R-:W-:Y:S05]  /*1220*/  @!P0 EXIT ;  /* 0x000000000000894d */ /* 0x000fea0003800000 */
[----:B------:R-:W3:Y:S01]  /*1230*/  LDC R93, c[0x0][0x658] ;  /* 0x00019600ff5d7b82 */ /* 0x000ee20000000800 */
[----:B------:R-:W-:Y:S01]  /*1240*/  LOP3.LUT R6, R6, 0x1, RZ, 0xc0, !PT ;  /* 0x0000000106067812 */ /* 0x000fe200078ec0ff */
[----:B------:R-:W-:Y:S01]  /*1250*/  ULDC.64 UR6, c[0x0][0x288] ;  /* 0x0000a20000067ab9 */ /* 0x000fe20000000a00 */
[----:B------:R-:W-:Y:S01]  /*1260*/  SHF.R.U32.HI R3, RZ, 0x2, R95 ;  /* 0x00000002ff037819 */ /* 0x000fe2000001165f */
[----:B------:R-:W-:Y:S01]  /*1270*/  UIADD3 UR4, UR7, 0x3f, URZ ;  /* 0x0000003f07047890 */ /* 0x000fe2000fffe03f */
[----:B------:R-:W-:Y:S01]  /*1280*/  SHF.R.U32.HI R0, RZ, 0x1, R0 ;  /* 0x00000001ff007819 */ /* 0x000fe20000011600 */
[----:B------:R-:W-:Y:S01]  /*1290*/  IMAD.SHL.U32 R88, R6, 0x40, RZ ;  /* 0x0000004006587824 */ /* 0x000fe200078e00ff */
[----:B------:R-:W-:Y:S01]  /*12a0*/  LOP3.LUT R3, R3, 0x7, RZ, 0xc0, !PT ;  /* 0x0000000703037812 */ /* 0x000fe200078ec0ff */
[----:B01----:R-:W0:Y:S01]  /*12b0*/  LDC.64 R4, c[0x0][0x5c8] ;  /* 0x00017200ff047b82 */ /* 0x003e220000000a00 */
[----:B------:R-:W-:Y:S01]  /*12c0*/  USHF.R.S32.HI UR5, URZ, 0x1f, UR4 ;  /* 0x0000001f3f057899 */ /* 0x000fe20008011404 */
[----:B------:R-:W-:Y:S01]  /*12d0*/  LOP3.LUT R0, R0, 0x30, RZ, 0xc0, !PT ;  /* 0x0000003000007812 */ /* 0x000fe200078ec0ff */
[----:B------:R-:W-:Y:S01]  /*12e0*/  IMAD.MOV.U32 R8, RZ, RZ, 0x1 ;  /* 0x00000001ff087424 */ /* 0x000fe200078e00ff */
[--C-:B------:R-:W-:Y:S01]  /*12f0*/  LOP3.LUT R88, R88, 0x40, R3.reuse, 0xe2, !PT ;  /* 0x0000004058587812 */ /* 0x100fe200078ee203 */
[----:B------:R-:W-:Y:S01]  /*1300*/  ULEA.HI UR5, UR5, UR4, URZ, 0x6 ;  /* 0x0000000405057291 */ /* 0x000fe2000f8f303f */
[-C--:B------:R-:W-:Y:S01]  /*1310*/  IADD3 R3, RZ, -R0.reuse, -R3 ;  /* 0x80000000ff037210 */ /* 0x080fe20007ffe803 */
[----:B------:R-:W-:Y:S01]  /*1320*/  IMAD.U32 R7, RZ, RZ, UR6 ;  /* 0x00000006ff077e24 */ /* 0x000fe2000f8e00ff */
[----:B------:R-:W1:Y:S01]  /*1330*/  LDC R97, c[0x0][0x600] ;  /* 0x00018000ff617b82 */ /* 0x000e620000000800 */
[----:B------:R-:W-:Y:S01]  /*1340*/  LOP3.LUT R88, R88, R0, RZ, 0xfc, !PT ;  /* 0x0000000058587212 */ /* 0x000fe200078efcff */
[----:B------:R-:W-:Y:S01]  /*1350*/  IMAD.MOV.U32 R0, RZ, RZ, -0x1 ;  /* 0xffffffffff007424 */ /* 0x000fe200078e00ff */
[----:B------:R-:W-:Y:S01]  /*1360*/  USHF.R.S32.HI UR43, URZ, 0x6, UR5 ;  /* 0x000000063f2b7899 */ /* 0x000fe20008011405 */
[C---:B------:R-:W-:Y:S01]  /*1370*/  LOP3.LUT R94, R95.reuse, 0x3, RZ, 0xc0, !PT ;  /* 0x000000035f5e7812 */ /* 0x040fe200078ec0ff */
[----:B------:R-:W-:Y:S01]  /*1380*/  IMAD R3, R6, -0x40, R3 ;  /* 0xffffffc006037824 */ /* 0x000fe200078e0203 */
[C---:B------:R-:W-:Y:S01]  /*1390*/  LOP3.LUT R96, R95.reuse, 0x80, RZ, 0xc0, !PT ;  /* 0x000000805f607812 */ /* 0x040fe200078ec0ff */
[----:B------:R-:W-:Y:S01]  /*13a0*/  UISETP.LT.AND UP0, UPT, UR43, 0x1, UPT ;  /* 0x000000012b00788c */ /* 0x000fe2000bf01270 */
[-C--:B---3--:R-:W-:Y:S01]  /*13b0*/  SHF.L.U32 R0, R0, R93.reuse, RZ ;  /* 0x0000005d00007219 */ /* 0x088fe200000006ff */
[----:B------:R-:W-:Y:S01]  /*13c0*/  ULDC UR4, c[0x0][0x284] ;  /* 0x0000a10000047ab9 */ /* 0x000fe20000000800 */
[----:B------:R-:W-:Y:S01]  /*13d0*/  IMAD R94, R94, -0x2, R7 ;  /* 0xfffffffe5e5e7824 */ /* 0x000fe200078e0207 */
[----:B------:R-:W-:Y:S01]  /*13e0*/  USEL UR44, UR43, 0x1, UP0 ;  /* 0x000000012b2c7887 */ /* 0x000fe20008000000 */
[----:B------:R-:W-:Y:S01]  /*13f0*/  SHF.L.U32 R93, R8, R93, RZ ;  /* 0x0000005d085d7219 */ /* 0x000fe200000006ff */
[----:B------:R-:W-:Y:S01]  /*1400*/  IMAD.SHL.U32 R95, R95, 0x2, RZ ;  /* 0x000000025f5f7824 */ /* 0x000fe200078e00ff */
[----:B------:R-:W-:Y:S01]  /*1410*/  LOP3.LUT R102, R18, 0x1, RZ, 0xfc, !PT ;  /* 0x0000000112667812 */ /* 0x000fe200078efcff */
[----:B------:R-:W-:Y:S01]  /*1420*/  VIADD R99, R3, UR4 ;  /* 0x0000000403637c36 */ /* 0x000fe20008000000 */
[C---:B0-----:R-:W-:Y:S01]  /*1430*/  SHF.L.U64.HI R92, R4.reuse, 0x3, R5 ;  /* 0x00000003045c7819 */ /* 0x041fe20000010205 */
[----:B--2---:R-:W-:Y:S01]  /*1440*/  IMAD.SHL.U32 R91, R4, 0x8, RZ ;  /* 0x00000008045b7824 */ /* 0x004fe200078e00ff */
[----:B------:R-:W-:Y:S01]  /*1450*/  SHF.R.U32.HI R96, RZ, 0x7, R96 ;  /* 0x00000007ff607819 */ /* 0x000fe20000011660 */
[----:B------:R-:W-:Y:S01]  /*1460*/  IMAD.MOV.U32 R89, RZ, RZ, RZ ;  /* 0x000000ffff597224 */ /* 0x000fe200078e00ff */
[----:B------:R-:W-:Y:S01]  /*1470*/  LOP3.LUT R98, RZ, R0, RZ, 0x33, !PT ;  /* 0x00000000ff627212 */ /* 0x000fe200078e33ff */
[----:B------:R-:W-:Y:S01]  /*1480*/  UIADD3 UR44, UR43, -UR44, URZ ;  /* 0x8000002c2b2c7290 */ /* 0x000fe2000fffe03f */
[----:B------:R-:W-:Y:S01]  /*1490*/  UMOV UR40, URZ ;  /* 0x0000003f00287c82 */ /* 0x000fe20008000000 */
[----:B-1----:R-:W-:Y:S01]  /*14a0*/  VIADD R97, R97, 0xffffffff ;  /* 0xffffffff61617836 */ /* 0x002fe20000000000 */
[----:B------:R-:W-:-:S09]  /*14b0*/  UMOV UR42, URZ ;  /* 0x0000003f002a7c82 */ /* 0x000fd20008000000 */
.L_x_162:
[----:B0-----:R-:W0:Y:S01]  /*14c0*/  SHFL.IDX PT, R0, R96, RZ, 0x1f ;  /* 0x00001fff60007589 */ /* 0x001e2200000e0000 */
[----:B-1----:R-:W1:Y:S01]  /*14d0*/  S2UR UR7, SR_CgaCtaId ;  /* 0x00000000000779c3 */ /* 0x002e620000008800 */
[----:B------:R-:W-:Y:S01]  /*14e0*/  UMOV UR6, 0x400 ;  /* 0x0000040000067882 */ /* 0x000fe20000000000 */
[----:B0-----:R-:W-:Y:S01]  /*14f0*/  R2UR UR4, R0 ;  /* 0x00000000000472ca */ /* 0x001fe200000e0000 */
[----:B-1----:R-:W-:-:S12]  /*1500*/  ULEA UR6, UR7, UR6, 0x18 ;  /* 0x0000000607067291 */ /* 0x002fd8000f8ec03f */
[----:B------:R-:W-:-:S04]  /*1510*/  ULEA.HI UR5, UR4, UR4, URZ, 0x1 ;  /* 0x0000000404057291 */ /* 0x000fc8000f8f083f */
[----:B------:R-:W-:-:S04]  /*1520*/  ULOP3.LUT UR5, UR5, 0x7fffe, URZ, 0xc0, !UPT ;  /* 0x0007fffe05057892 */ /* 0x000fc8000f8ec03f */
[----:B------:R-:W-:-:S03]  /*1530*/  UIADD3 UR5, UR4, -UR5, URZ ;  /* 0x8000000504057290 */ /* 0x000fc6000fffe03f */
[----:B------:R-:W-:Y:S01]  /*1540*/  ULDC UR4, c[0x0][0x28c] ;  /* 0x0000a30000047ab9 */ /* 0x000fe20000000800 */
[----:B------:R-:W-:Y:S01]  /*1550*/  ULEA UR5, UR5, UR6, 0xd ;  /* 0x0000000605057291 */ /* 0x000fe2000f8e683f */
[----:B------:R-:W-:-:S03]  /*1560*/  ISETP.LT.AND P0, PT, RZ, UR4, PT ;  /* 0x00000004ff007c0c */ /* 0x000fc6000bf01270 */
[----:B------:R-:W-:-:S04]  /*1570*/  UIADD3 UR5, UR5, 0x180, URZ ;  /* 0x0000018005057890 */ /* 0x000fc8000fffe03f */
[----:B------:R-:W-:-:S04]  /*1580*/  USHF.R.U32.HI UR5, URZ, 0x4, UR5 ;  /* 0x000000043f057899 */ /* 0x000fc80008011605 */
[----:B------:R-:W-:Y:S02]  /*1590*/  ULOP3.LUT UR45, UR5, 0x3fff, URZ, 0xc0, !UPT ;  /* 0x00003fff052d7892 */ /* 0x000fe4000f8ec03f */
[----:B--2345:R-:W-:Y:S10]  /*15a0*/  @P0 BRA `(.L_x_17) ;  /* 0x0000000000400947 */ /* 0x03cff40003800000 */
[----:B------:R-:W-:Y:S01]  /*15b0*/  MOV R0, 0x0 ;  /* 0x0000000000007802 */ /* 0x000fe20000000f00 */
[----:B------:R-:W-:Y:S01]  /*15c0*/  ULDC.64 UR4, c[0x4][0x68] ;  /* 0x01001a0000047ab9 */ /* 0x000fe20000000a00 */
[----:B------:R-:W-:Y:S01]  /*15d0*/  ULDC.64 UR6, c[0x4][0x8] ;  /* 0x0100020000067ab9 */ /* 0x000fe20000000a00 */
[----:B------:R-:W-:Y:S01]  /*15e0*/  IMAD.U32 R4, RZ, RZ, UR4 ;  /* 0x00000004ff047e24 */ /* 0x000fe2000f8e00ff */
[----:B------:R0:W1:Y:S01]  /*15f0*/  LDC.64 R14, c[0x4][R0] ;  /* 0x01000000000e7b82 */ /* 0x0000620000000a00 */
[----:B------:R-:W-:Y:S01]  /*1600*/  IMAD.U32 R5, RZ, RZ, UR5 ;  /* 0x00000005ff057e24 */ /* 0x000fe2000f8e00ff */
[----:B------:R-:W-:Y:S01]  /*1610*/  ULDC.64 UR4, c[0x4][0x70] ;  /* 0x01001c0000047ab9 */ /* 0x000fe20000000a00 */
[----:B------:R-:W-:Y:S02]  /*1620*/  IMAD.U32 R10, RZ, RZ, UR6 ;  /* 0x00000006ff0a7e24 */ /* 0x000fe4000f8e00ff */
[----:B------:R-:W-:Y:S02]  /*1630*/  IMAD.U32 R6, RZ, RZ, UR4 ;  /* 0x00000004ff067e24 */ /* 0x000fe4000f8e00ff */
[----:B------:R-:W-:-:S02]  /*1640*/  IMAD.U32 R7, RZ, RZ, UR5 ;  /* 0x00000005ff077e24 */ /* 0x000fc4000f8e00ff */
[----:B------:R-:W-:Y:S02]  /*1650*/  IMAD.U32 R11, RZ, RZ, UR7 ;  /* 0x00000007ff0b7e24 */ /* 0x000fe4000f8e00ff */
[----:B------:R-:W-:Y:S02]  /*1660*/  IMAD.MOV.U32 R8, RZ, RZ, 0x1e1 ;  /* 0x000001e1ff087424 */ /* 0x000fe400078e00ff */
[----:B------:R-:W-:Y:S02]  /*1670*/  IMAD.MOV.U32 R12, RZ, RZ, 0x1 ;  /* 0x00000001ff0c7424 */ /* 0x000fe400078e00ff */
[----:B0-----:R-:W-:-:S07]  /*1680*/  IMAD.MOV.U32 R13, RZ, RZ, RZ ;  /* 0x000000ffff0d7224 */ /* 0x001fce00078e00ff */
[----:B------:R-:W-:-:S07]  /*1690*/  LEPC R20, `(.L_x_17) ;  /* 0x000000001014794e */ /* 0x000fce0000000000 */
[----:B-1---5:R-:W-:Y:S05]  /*16a0*/  CALL.ABS.NOINC R14 ;  /* 0x000000000e007343 */ /* 0x022fea0003c00000 */
.L_x_17:
[----:B------:R-:W-:-:S13]  /*16b0*/  ISETP.NE.AND P0, PT, R102, 0x3, PT ;  /* 0x000000036600780c */ /* 0x000fda0003f05270 */
[----:B------:R-:W-:Y:S05]  /*16c0*/  @!P0 BRA `(.L_x_18) ;  /* 0x0000000000048947 */ /* 0x000fea0003800000 */
[----:B------:R-:W-:Y:S01]  /*16d0*/  BPT.TRAP 0x1 ;  /* 0x000000040000795c */ /* 0x000fe20000300000 */
.L_x_18:
[----:B------:R-:W0:Y:S01]  /*16e0*/  S2UR UR5, SR_CgaCtaId ;  /* 0x00000000000579c3 */ /* 0x000e220000008800 */
[----:B------:R-:W-:Y:S01]  /*16f0*/  UMOV UR4, 0x400 ;  /* 0x0000040000047882 */ /* 0x000fe20000000000 */
[----:B------:R-:W-:Y:S02]  /*1700*/  IMAD.U32 R0, RZ, RZ, UR40 ;  /* 0x00000028ff007e24 */ /* 0x000fe4000f8e00ff */
[----:B------:R-:W-:-:S03]  /*1710*/  IMAD.U32 R3, RZ, RZ, UR42 ;  /* 0x0000002aff037e24 */ /* 0x000fc6000f8e00ff */
[----:B------:R-:W-:Y:S01]  /*1720*/  SHF.L.U32 R0, R0, 0x1f, RZ ;  /* 0x0000001f00007819 */ /* 0x000fe200000006ff */
[----:B0-----:R-:W-:-:S06]  /*1730*/  ULEA UR4, UR5, UR4, 0x18 ;  /* 0x0000000405047291 */ /* 0x001fcc000f8ec03f */
[----:B------:R-:W-:-:S04]  /*1740*/  IMAD.U32 R6, RZ, RZ, UR4 ;  /* 0x00000004ff067e24 */ /* 0x000fc8000f8e00ff */
[----:B------:R-:W-:-:S04]  /*1750*/  IMAD R3, R3, 0x8, R6 ;  /* 0x0000000803037824 */ /* 0x000fc800078e0206 */
[----:B------:R0:W1:Y:S01]  /*1760*/  SYNCS.PHASECHK.TRANS64.TRYWAIT P1, [R3+URZ], R0 ;  /* 0x00000000030075a7 */ /* 0x000062000802017f */
[----:B------:R-:W-:Y:S05]  /*1770*/  @!P0 BRA `(.L_x_19) ;  /* 0x0000000000048947 */ /* 0x000fea0003800000 */
[----:B------:R-:W-:Y:S01]  /*1780*/  BPT.TRAP 0x1 ;  /* 0x000000040000795c */ /* 0x000fe20000300000 */
.L_x_19:
[----:B------:R-:W-:-:S05]  /*1790*/  IMAD.U32 R4, RZ, RZ, UR44 ;  /* 0x0000002cff047e24 */ /* 0x000fca000f8e00ff */
[----:B------:R-:W-:Y:S01]  /*17a0*/  ISETP.GE.AND P2, PT, R4, 0x1, PT ;  /* 0x000000010400780c */ /* 0x000fe20003f46270 */
[----:B-1----:R-:W-:-:S12]  /*17b0*/  @P1 BRA `(.L_x_20) ;  /* 0x0000000000081947 */ /* 0x002fd80003800000 */
[----:B------:R-:W1:Y:S02]  /*17c0*/  SYNCS.PHASECHK.TRANS64.TRYWAIT P1, [R3+URZ], R0 ;  /* 0x00000000030075a7 */ /* 0x000e64000802017f */
[----:B-1----:R-:W-:Y:S05]  /*17d0*/  @!P1 BRA `(.L_x_21) ;  /* 0x0000006800089947 */ /* 0x002fea0003800000 */
.L_x_20:
[----:B------:R-:W-:Y:S05]  /*17e0*/  WARPSYNC.ALL ;  /* 0x0000000000007948 */ /* 0x000fea0003800000 */
[----:B------:R-:W-:Y:S01]  /*17f0*/  R2UR UR4, R6 ;  /* 0x00000000060472ca */ /* 0x000fe200000e0000 */
[----:B------:R-:W-:Y:S01]  /*1800*/  ULEA UR5, UR42, UR45, 0xa ;  /* 0x0000002d2a057291 */ /* 0x000fe2000f8e503f */
[----:B------:R-:W-:Y:S01]  /*1810*/  WARPGROUP.ARRIVE ;  /* 0x00000000000079c5 */ /* 0x000fe20000000000 */
[----:B------:R-:W-:Y:S01]  /*1820*/  UMOV UR9, 0x40000040 ;  /* 0x4000004000097882 */ /* 0x000fe20000000000 */
[----:B------:R-:W-:-:S04]  /*1830*/  UMOV UR11, 0x40000040 ;  /* 0x40000040000b7882 */ /* 0x000fc80000000000 */
[----:B------:R-:W-:-:S05]  /*1840*/  UMOV UR8, UR5 ;  /* 0x0000000500087c82 */ /* 0x000fca0008000000 */
[----:B------:R-:W-:-:S04]  /*1850*/  UIADD3 UR4, UR4, 0x18180, URZ ;  /* 0x0001818004047890 */ /* 0x000fc8000fffe03f */
[----:B------:R-:W-:-:S04]  /*1860*/  USHF.R.U32.HI UR4, URZ, 0x4, UR4 ;  /* 0x000000043f047899 */ /* 0x000fc80008011604 */
[----:B------:R-:W-:-:S04]  /*1870*/  ULOP3.LUT UR4, UR4, 0x3fff, URZ, 0xc0, !UPT ;  /* 0x00003fff04047892 */ /* 0x000fc8000f8ec03f */
[----:B------:R-:W-:-:S04]  /*1880*/  ULOP3.LUT UR4, UR4, 0x2000000, URZ, 0xfc, !UPT ;  /* 0x0200000004047892 */ /* 0x000fc8000f8efc3f */
[----:B------:R-:W-:-:S07]  /*1890*/  ULEA UR6, UR42, UR4, 0xa ;  /* 0x000000042a067291 */ /* 0x000fce000f8e503f */
[----:B------:R-:W-:Y:S02]  /*18a0*/  UMOV UR10, UR6 ;  /* 0x00000006000a7c82 */ /* 0x000fe40008000000 */
[----:B------:R-:W-:Y:S01]  /*18b0*/  HGMMA.64x128x16.F32 R24, gdesc[UR8].tnspA.tnspB, RZ, !UPT, gsb0 ;  /* 0x61e00000081879f0 */ /* 0x000fe2000c0008ff */
[----:B------:R-:W-:Y:S02]  /*18c0*/  UIADD3 UR8, UR5, 0x80, URZ ;  /* 0x0000008005087890 */ /* 0x000fe4000fffe03f */
[----:B------:R-:W-:Y:S01]  /*18d0*/  UIADD3 UR10, UR6, 0x80, URZ ;  /* 0x00000080060a7890 */ /* 0x000fe2000fffe03f */
[----:B------:R-:W-:Y:S01]  /*18e0*/  UMOV UR9, 0x40000040 ;  /* 0x4000004000097882 */ /* 0x000fe20000000000 */
[----:B------:R-:W-:Y:S01]  /*18f0*/  UMOV UR11, 0x40000040 ;  /* 0x40000040000b7882 */ /* 0x000fe20000000000 */
[----:B------:R-:W-:Y:S02]  /*1900*/  WARPGROUP.DEPBAR.LE gsb0, 0x0 ;  /* 0x00008000000079c5 */ /* 0x000fe40000010000 */
[----:B------:R-:W-:-:S06]  /*1910*/  WARPGROUP.ARRIVE ;  /* 0x00000000000079c5 */ /* 0x000fcc0000000000 */
[----:B------:R-:W-:Y:S01]  /*1920*/  HGMMA.64x128x16.F32 R24, gdesc[UR8].tnspA.tnspB, R24, gsb0 ;  /* 0x61e00000081879f0 */ /* 0x000fe20008000818 */
        /* <DEDUP_REMOVED lines=13> */
[----:B------:R-:W-:Y:S03]  /*1a00*/  HGMMA.64x128x16.F32 R24, gdesc[UR8].tnspA.tnspB, R24, gsb0 ;  /* 0x61e00000081879f0 */ /* 0x000fe60008000818 */
[----:B------:R-:W-:Y:S02]  /*1a10*/  WARPGROUP.DEPBAR.LE gsb0, 0x0 ;  /* 0x00008000000079c5 */ /* 0x000fe40000010000 */
[----:B------:R-:W-:Y:S05]  /*1a20*/  @!P2 BRA `(.L_x_22) ;  /* 0x000000040028a947 */ /* 0x000fea0003800000 */
[----:B------:R-:W-:Y:S01]  /*1a30*/  UIADD3 UR5, UR42, 0x1, URZ ;  /* 0x000000012a057890 */ /* 0x000fe2000fffe03f */
[----:B01----:R-:W-:Y:S02]  /*1a40*/  IMAD.U32 R0, RZ, RZ, UR44 ;  /* 0x0000002cff007e24 */ /* 0x003fe4000f8e00ff */
[----:B------:R-:W-:Y:S01]  /*1a50*/  IMAD.U32 R3, RZ, RZ, UR42 ;  /* 0x0000002aff037e24 */ /* 0x000fe2000f8e00ff */
[----:B------:R-:W-:-:S04]  /*1a60*/  UISETP.NE.AND UP0, UPT, UR5, 0x6, UPT ;  /* 0x000000060500788c */ /* 0x000fc8000bf05270 */
[----:B------:R-:W-:Y:S02]  /*1a70*/  USEL UR6, URZ, 0x1, UP0 ;  /* 0x000000013f067887 */ /* 0x000fe40008000000 */
[----:B------:R-:W-:Y:S02]  /*1a80*/  USEL UR5, UR5, URZ, UP0 ;  /* 0x0000003f05057287 */ /* 0x000fe40008000000 */
[----:B------:R-:W-:-:S06]  /*1a90*/  ULOP3.LUT UR6, UR40, UR6, URZ, 0x3c, !UPT ;  /* 0x0000000628067292 */ /* 0x000fcc000f8e3c3f */
[----:B------:R-:W-:-:S07]  /*1aa0*/  IMAD.U32 R7, RZ, RZ, UR6 ;  /* 0x00000006ff077e24 */ /* 0x000fce000f8e00ff */
.L_x_29:
[----:B------:R-:W-:Y:S05]  /*1ab0*/  @!P0 BRA `(.L_x_23) ;  /* 0x0000000000048947 */ /* 0x000fea0003800000 */
[----:B------:R-:W-:Y:S01]  /*1ac0*/  BPT.TRAP 0x1 ;  /* 0x000000040000795c */ /* 0x000fe20000300000 */
.L_x_23:
[----:B------:R-:W0:Y:S01]  /*1ad0*/  S2UR UR7, SR_CgaCtaId ;  /* 0x00000000000779c3 */ /* 0x000e220000008800 */
[----:B------:R-:W-:Y:S01]  /*1ae0*/  UMOV UR6, 0x400 ;  /* 0x0000040000067882 */ /* 0x000fe20000000000 */
[----:B------:R-:W-:Y:S01]  /*1af0*/  IMAD.U32 R5, RZ, RZ, UR5 ;  /* 0x00000005ff057e24 */ /* 0x000fe2000f8e00ff */
[----:B------:R-:W-:Y:S01]  /*1b00*/  SHF.L.U32 R4, R7, 0x1f, RZ ;  /* 0x0000001f07047819 */ /* 0x000fe200000006ff */
[----:B0-----:R-:W-:-:S06]  /*1b10*/  ULEA UR6, UR7, UR6, 0x18 ;  /* 0x0000000607067291 */ /* 0x001fcc000f8ec03f */
[----:B------:R-:W-:-:S04]  /*1b20*/  IMAD.U32 R6, RZ, RZ, UR6 ;  /* 0x00000006ff067e24 */ /* 0x000fc8000f8e00ff */
[----:B------:R-:W-:-:S04]  /*1b30*/  IMAD R5, R5, 0x8, R6 ;  /* 0x0000000805057824 */ /* 0x000fc800078e0206 */
[----:B------:R0:W1:Y:S01]  /*1b40*/  SYNCS.PHASECHK.TRANS64.TRYWAIT P1, [R5+URZ], R4 ;  /* 0x00000004050075a7 */ /* 0x000062000802017f */
[----:B------:R-:W-:Y:S05]  /*1b50*/  @!P0 BRA `(.L_x_24) ;  /* 0x0000000000048947 */ /* 0x000fea0003800000 */
[----:B------:R-:W-:Y:S01]  /*1b60*/  BPT.TRAP 0x1 ;  /* 0x000000040000795c */ /* 0x000fe20000300000 */
.L_x_24:
[----:B-1----:R-:W-:Y:S05]  /*1b70*/  @P1 BRA `(.L_x_25) ;  /* 0x0000000000081947 */ /* 0x002fea0003800000 */
[----:B------:R-:W1:Y:S02]  /*1b80*/  SYNCS.PHASECHK.TRANS64.TRYWAIT P1, [R5+URZ], R4 ;  /* 0x00000004050075a7 */ /* 0x000e64000802017f */
[----:B-1----:R-:W-:Y:S05]  /*1b90*/  @!P1 BRA `(.L_x_26) ;  /* 0x00000064002c9947 */ /* 0x002fea0003800000 */
.L_x_25:
[----:B------:R-:W-:Y:S01]  /*1ba0*/  ULEA UR6, UR5, UR45, 0xa ;  /* 0x0000002d05067291 */ /* 0x000fe2000f8e503f */
[----:B------:R-:W-:Y:S01]  /*1bb0*/  WARPGROUP.ARRIVE ;  /* 0x00000000000079c5 */ /* 0x000fe20000000000 */
[----:B------:R-:W-:Y:S01]  /*1bc0*/  ULEA UR7, UR5, UR4, 0xa ;  /* 0x0000000405077291 */ /* 0x000fe2000f8e503f */
[----:B------:R-:W-:Y:S01]  /*1bd0*/  UMOV UR9, 0x40000040 ;  /* 0x4000004000097882 */ /* 0x000fe20000000000 */
[----:B------:R-:W-:-:S03]  /*1be0*/  UMOV UR11, 0x40000040 ;  /* 0x40000040000b7882 */ /* 0x000fc60000000000 */
[----:B------:R-:W-:Y:S02]  /*1bf0*/  UMOV UR8, UR6 ;  /* 0x0000000600087c82 */ /* 0x000fe40008000000 */
[----:B------:R-:W-:Y:S02]  /*1c00*/  UMOV UR10, UR7 ;  /* 0x00000007000a7c82 */ /* 0x000fe40008000000 */
[----:B------:R-:W-:Y:S01]  /*1c10*/  HGMMA.64x128x16.F32 R24, gdesc[UR8].tnspA.tnspB, R24, gsb0 ;  /* 0x61e00000081879f0 */ /* 0x000fe20008000818 */
[----:B------:R-:W-:Y:S02]  /*1c20*/  UIADD3 UR8, UR6, 0x80, URZ ;  /* 0x0000008006087890 */ /* 0x000fe4000fffe03f */
[----:B------:R-:W-:Y:S01]  /*1c30*/  UIADD3 UR10, UR7, 0x80, URZ ;  /* 0x00000080070a7890 */ /* 0x000fe2000fffe03f */
[----:B------:R-:W-:Y:S01]  /*1c40*/  UMOV UR9, 0x40000040 ;  /* 0x4000004000097882 */ /* 0x000fe20000000000 */
[----:B------:R-:W-:Y:S01]  /*1c50*/  UMOV UR11, 0x40000040 ;  /* 0x40000040000b7882 */ /* 0x000fe20000000000 */
[----:B------:R-:W-:-:S02]  /*1c60*/  WARPGROUP.DEPBAR.LE gsb0, 0x0 ;  /* 0x00008000000079c5 */ /* 0x000fc40000010000 */
        /* <DEDUP_REMOVED lines=18> */
[----:B------:R-:W-:Y:S01]  /*1d90*/  BPT.TRAP 0x1 ;  /* 0x000000040000795c */ /* 0x000fe20000300000 */
.L_x_27:
[----:B------:R-:W-:-:S13]  /*1da0*/  ISETP.NE.AND P1, PT, R22, RZ, PT ;  /* 0x000000ff1600720c */ /* 0x000fda0003f25270 */
[----:B01----:R-:W-:-:S04]  /*1db0*/  @P1 IMAD R4, R3, 0x8, R6 ;  /* 0x0000000803041824 */ /* 0x003fc800078e0206 */
[----:B------:R-:W-:-:S05]  /*1dc0*/  @P1 VIADD R4, R4, 0x30 ;  /* 0x0000003004041836 */ /* 0x000fca0000000000 */
[----:B------:R-:W-:-:S04]  /*1dd0*/  @P1 PRMT R4, R19, 0x654, R4 ;  /* 0x0000065413041816 */ /* 0x000fc80000000004 */
[----:B------:R0:W-:Y:S01]  /*1de0*/  @P1 SYNCS.ARRIVE.TRANS64.RED.A1T0 RZ, [R4+URZ], RZ ;  /* 0x000000ff04ff19a7 */ /* 0x0001e2000810043f */
[----:B------:R-:W-:-:S13]  /*1df0*/  ISETP.GT.U32.AND P1, PT, R18, 0x1, PT ;  /* 0x000000011200780c */ /* 0x000fda0003f24070 */
[----:B0-----:R-:W-:Y:S05]  /*1e00*/  @P1 BRA `(.L_x_28) ;  /* 0x0000000000041947 */ /* 0x001fea0003800000 */
[----:B------:R-:W-:Y:S01]  /*1e10*/  BPT.TRAP 0x1 ;  /* 0x000000040000795c */ /* 0x000fe20000300000 */
.L_x_28:
[----:B------:R-:W-:Y:S01]  /*1e20*/  UIADD3 UR5, UR5, 0x1, URZ ;  /* 0x0000000105057890 */ /* 0x000fe2000fffe03f */
[C---:B------:R-:W-:Y:S01]  /*1e30*/  ISETP.GT.AND P2, PT, R0.reuse, 0x1, PT ;  /* 0x000000010000780c */ /* 0x040fe20003f44270 */
[----:B------:R-:W-:Y:S02]  /*1e40*/  VIADD R3, R3, 0x1 ;  /* 0x0000000103037836 */ /* 0x000fe40000000000 */
[----:B------:R-:W-:Y:S01]  /*1e50*/  UISETP.NE.AND UP0, UPT, UR5, 0x6, UPT ;  /* 0x000000060500788c */ /* 0x000fe2000bf05270 */
[----:B------:R-:W-:Y:S02]  /*1e60*/  VIADD R0, R0, 0xffffffff ;  /* 0xffffffff00007836 */ /* 0x000fe40000000000 */
[C---:B------:R-:W-:Y:S01]  /*1e70*/  ISETP.NE.AND P1, PT, R3.reuse, 0x6, PT ;  /* 0x000000060300780c */ /* 0x040fe20003f25270 */
[----:B------:R-:W-:Y:S02]  /*1e80*/  USEL UR6, URZ, 0x1, UP0 ;  /* 0x000000013f067887 */ /* 0x000fe40008000000 */
[----:B------:R-:W-:Y:S01]  /*1e90*/  USEL UR5, UR5, URZ, UP0 ;  /* 0x0000003f05057287 */ /* 0x000fe20008000000 */
[----:B------:R-:W-:-:S03]  /*1ea0*/  SEL R3, R3, RZ, P1 ;  /* 0x000000ff03037207 */ /* 0x000fc60000800000 */
[----:B------:R-:W-:Y:S01]  /*1eb0*/  LOP3.LUT R7, R7, UR6, RZ, 0x3c, !PT ;  /* 0x0000000607077c12 */ /* 0x000fe2000f8e3cff */
[----:B------:R-:W-:Y:S07]  /*1ec0*/  @P2 BRA `(.L_x_29) ;  /* 0xfffffff800f82947 */ /* 0x000fee000383ffff */
.L_x_22:
[----:B01----:R-:W0:Y:S02]  /*1ed0*/  LDC R0, c[0x0][0x28c] ;  /* 0x0000a300ff007b82 */ /* 0x003e240000000800 */
[----:B0-----:R-:W-:-:S13]  /*1ee0*/  ISETP.GE.AND P1, PT, R0, 0x1, PT ;  /* 0x000000010000780c */ /* 0x001fda0003f26270 */
[----:B------:R-:W-:Y:S05]  /*1ef0*/  @!P1 BRA `(.L_x_30) ;  /* 0x0000000000449947 */ /* 0x000fea0003800000 */
[----:B------:R-:W-:Y:S05]  /*1f00*/  @!P0 BRA `(.L_x_31) ;  /* 0x0000000000048947 */ /* 0x000fea0003800000 */
[----:B------:R-:W-:Y:S01]  /*1f10*/  BPT.TRAP 0x1 ;  /* 0x000000040000795c */ /* 0x000fe20000300000 */
.L_x_31:
[----:B------:R-:W-:-:S13]  /*1f20*/  ISETP.NE.AND P0, PT, R22, RZ, PT ;  /* 0x000000ff1600720c */ /* 0x000fda0003f05270 */
[----:B------:R-:W-:-:S05]  /*1f30*/  VOTEU.ANY UP0, P0 ;  /* 0x00000000003f7886 */ /* 0x000fca0000000100 */
[----:B------:R-:W-:-:S06]  /*1f40*/  @UP0 UIADD3 UR4, UR44, UR42, URZ ;  /* 0x0000002a2c040290 */ /* 0x000fcc000fffe03f */
[----:B------:R-:W-:Y:S02]  /*1f50*/  IMAD.U32 R4, RZ, RZ, UR4 ;  /* 0x00000004ff047e24 */ /* 0x000fe4000f8e00ff */
[----:B------:R-:W-:Y:S02]  /*1f60*/  IMAD.U32 R3, RZ, RZ, UR4 ;  /* 0x00000004ff037e24 */ /* 0x000fe4000f8e00ff */
[----:B------:R-:W-:-:S05]  /*1f70*/  @P0 IMAD.WIDE.U32 R4, R4, -0x55555555, RZ ;  /* 0xaaaaaaab04040825 */ /* 0x000fca00078e00ff */
[----:B------:R-:W-:-:S05]  /*1f80*/  @P0 SHF.R.U32.HI R0, RZ, 0x2, R5 ;  /* 0x00000002ff000819 */ /* 0x000fca0000011605 */
[----:B------:R-:W-:-:S04]  /*1f90*/  @P0 IMAD R0, R0, -0x6, R3 ;  /* 0xfffffffa00000824 */ /* 0x000fc800078e0203 */
[----:B------:R-:W-:-:S04]  /*1fa0*/  @P0 IMAD R0, R0, 0x8, R6 ;  /* 0x0000000800000824 */ /* 0x000fc800078e0206 */
[----:B------:R-:W-:-:S05]  /*1fb0*/  @P0 VIADD R0, R0, 0x30 ;  /* 0x0000003000000836 */ /* 0x000fca0000000000 */
[----:B------:R-:W-:-:S04]  /*1fc0*/  @P0 PRMT R0, R19, 0x654, R0 ;  /* 0x0000065413000816 */ /* 0x000fc80000000000 */
[----:B------:R0:W-:Y:S01]  /*1fd0*/  @P0 SYNCS.ARRIVE.TRANS64.RED.A1T0 RZ, [R0+URZ], RZ ;  /* 0x000000ff00ff09a7 */ /* 0x0001e2000810043f */
[----:B------:R-:W-:-:S13]  /*1fe0*/  ISETP.GT.U32.AND P0, PT, R18, 0x1, PT ;  /* 0x000000011200780c */ /* 0x000fda0003f04070 */
[----:B0-----:R-:W-:Y:S05]  /*1ff0*/  @P0 BRA `(.L_x_30) ;  /* 0x0000000000040947 */ /* 0x001fea0003800000 */
[----:B------:R-:W-:Y:S01]  /*2000*/  BPT.TRAP 0x1 ;  /* 0x000000040000795c */ /* 0x000fe20000300000 */
.L_x_30:
[----:B------:R-:W-:Y:S01]  /*2010*/  IMAD.SHL.U32 R100, R100, 0x80, RZ ;  /* 0x0000008064647824 */ /* 0x000fe200078e00ff */
[----:B------:R-:W-:Y:S01]  /*2020*/  UIADD3 UR42, UR43, UR42, URZ ;  /* 0x0000002a2b2a7290 */ /* 0x000fe2000fffe03f */
[----:B------:R-:W-:Y:S01]  /*2030*/  SHF.R.S32.HI R11, RZ, 0x1f, R101 ;  /* 0x0000001fff0b7819 */ /* 0x000fe20000011465 */
[----:B------:R-:W-:Y:S01]  /*2040*/  UISETP.GE.U32.AND UP1, UPT, UR43, 0x6, UPT ;  /* 0x000000062b00788c */ /* 0x000fe2000bf26070 */
[----:B------:R-:W-:Y:S01]  /*2050*/  IMAD.SHL.U32 R6, R103, 0x80, RZ ;  /* 0x0000008067067824 */ /* 0x000fe200078e00ff */
[----:B------:R-:W-:Y:S01]  /*2060*/  ULDC UR7, c[0x0][0x288] ;  /* 0x0000a20000077ab9 */ /* 0x000fe20000000800 */
[C---:B------:R-:W-:Y:S01]  /*2070*/  LOP3.LUT R8, R100.reuse, 0x6, R95, 0xf8, !PT ;  /* 0x0000000664087812 */ /* 0x040fe200078ef85f */
[----:B------:R-:W-:Y:S01]  /*2080*/  UISETP.GT.U32.AND UP0, UPT, UR42, 0x5, UPT ;  /* 0x000000052a00788c */ /* 0x000fe2000bf04070 */
[----:B------:R-:W-:Y:S01]  /*2090*/  ISETP.GE.AND P0, PT, R100, UR7, PT ;  /* 0x0000000764007c0c */ /* 0x000fe2000bf06270 */
[----:B------:R-:W-:Y:S01]  /*20a0*/  ULDC.64 UR4, c[0x0][0x5d0] ;  /* 0x0001740000047ab9 */ /* 0x000fe20000000a00 */
[--C-:B------:R-:W-:Y:S01]  /*20b0*/  SHF.R.S32.HI R9, RZ, 0x1f, R8.reuse ;  /* 0x0000001fff097819 */ /* 0x100fe20000011408 */
[----:B------:R-:W-:Y:S01]  /*20c0*/  ULDC UR10, c[0x0][0x284] ;  /* 0x0000a100000a7ab9 */ /* 0x000fe20000000800 */
[----:B------:R-:W-:Y:S01]  /*20d0*/  IMAD R0, R11, UR4, RZ ;  /* 0x000000040b007c24 */ /* 0x000fe2000f8e02ff */
[----:B------:R-:W-:Y:S01]  /*20e0*/  UISETP.LT.U32.AND UP0, UPT, UR43, 0x6, UP0 ;  /* 0x000000062b00788c */ /* 0x000fe20008701070 */
[----:B------:R-:W-:Y:S01]  /*20f0*/  ISETP.GE.OR P0, PT, R6, UR10, P0 ;  /* 0x0000000a06007c0c */ /* 0x000fe20008706670 */
[----:B------:R-:W-:Y:S01]  /*2100*/  IMAD.WIDE.U32 R4, R101, UR4, R8 ;  /* 0x0000000465047c25 */ /* 0x000fe2000f8e0008 */
[----:B------:R-:W-:Y:S01]  /*2110*/  ULDC.64 UR8, c[0x0][0x5c8] ;  /* 0x0001720000087ab9 */ /* 0x000fe20000000a00 */
[----:B------:R-:W-:-:S02]  /*2120*/  USEL UR6, URZ, 0x1, !UP0 ;  /* 0x000000013f067887 */ /* 0x000fc4000c000000 */
[----:B------:R-:W-:Y:S01]  /*2130*/  IMAD R3, R101, UR5, R0 ;  /* 0x0000000565037c24 */ /* 0x000fe2000f8e0200 */
[----:B------:R-:W-:Y:S01]  /*2140*/  @UP1 UIMAD.WIDE.U32 UR4, UR42, -0x55555555, URZ ;  /* 0xaaaaaaab2a0418a5 */ /* 0x000fe2000f8e003f */
[----:B------:R-:W-:Y:S01]  /*2150*/  IMAD.WIDE R104, R103, 0x80, R88 ;  /* 0x0000008067687825 */ /* 0x000fe200078e0258 */
[----:B------:R-:W-:Y:S02]  /*2160*/  ULOP3.LUT UR40, UR40, UR6, URZ, 0x3c, !UPT ;  /* 0x0000000628287292 */ /* 0x000fe4000f8e3c3f */
[----:B------:R-:W-:Y:S01]  /*2170*/  @UP1 USHF.R.U32.HI UR4, URZ, 0x2, UR5 ;  /* 0x000000023f041899 */ /* 0x000fe20008011605 */
[----:B------:R-:W-:Y:S02]  /*2180*/  IMAD.IADD R5, R5, 0x1, R3 ;  /* 0x0000000105057824 */ /* 0x000fe400078e0203 */
[----:B------:R-:W-:Y:S01]  /*2190*/  IMAD R3, R105, UR8, RZ ;  /* 0x0000000869037c24 */ /* 0x000fe2000f8e02ff */
[----:B------:R-:W-:Y:S01]  /*21a0*/  @UP1 ULOP3.LUT UR40, UR40, 0x1, UR4, 0x78, !UPT ;  /* 0x0000000128281892 */ /* 0x000fe2000f8e7804 */
[----:B------:R-:W-:-:S04]  /*21b0*/  IMAD.WIDE.U32 R106, R104, UR8, R4 ;  /* 0x00000008686a7c25 */ /* 0x000fc8000f8e0004 */
[----:B------:R-:W-:Y:S02]  /*21c0*/  IMAD R7, R104, UR9, R3 ;  /* 0x0000000968077c24 */ /* 0x000fe4000f8e0203 */
[----:B------:R-:W-:Y:S01]  /*21d0*/  IMAD.MOV.U32 R0, RZ, RZ, -0x1 ;  /* 0xffffffffff007424 */ /* 0x000fe200078e00ff */
[----:B------:R-:W-:Y:S06]  /*21e0*/  @P0 BRA `(.L_x_32) ;  /* 0x00000040001c0947 */ /* 0x000fec0003800000 */
[----:B-----5:R-:W-:Y:S01]  /*21f0*/  FSETP.NEU.AND P0, PT, R90, RZ, PT ;  /* 0x000000ff5a00720b */ /* 0x020fe20003f0d000 */
[----:B------:R-:W-:Y:S01]  /*2200*/  IMAD.IADD R4, R94, 0x1, -R100 ;  /* 0x000000015e047824 */ /* 0x000fe200078e0a64 */
[----:B------:R-:W-:Y:S01]  /*2210*/  BSSY B0, `(.L_x_32) ;  /* 0x0000404000007945 */ /* 0x000fe20003800000 */
[----:B------:R-:W-:Y:S02]  /*2220*/  IMAD.IADD R3, R99, 0x1, -R6 ;  /* 0x0000000163037824 */ /* 0x000fe400078e0a06 */
[----:B------:R-:W-:Y:S01]  /*2230*/  IMAD.IADD R103, R107, 0x1, R7 ;  /* 0x000000016b677824 */ /* 0x000fe200078e0207 */
[----:B------:R-:W-:-:S04]  /*2240*/  ISETP.GT.AND P2, PT, R4, RZ, PT ;  /* 0x000000ff0400720c */ /* 0x000fc80003f44270 */
[----:B------:R-:W-:-:S03]  /*2250*/  ISETP.GT.AND P1, PT, R3, RZ, P2 ;  /* 0x000000ff0300720c */ /* 0x000fc60001724270 */
[----:B------:R-:W-:Y:S10]  /*2260*/  @!P0 BRA `(.L_x_33) ;  /* 0x0000002c00288947 */ /* 0x000ff40003800000 */
[----:B------:R-:W0:Y:S01]  /*2270*/  LDC.64 R110, c[0x0][0x5b8] ;  /* 0x00016e00ff6e7b82 */ /* 0x000e220000000a00 */
[----:B------:R-:W-:-:S07]  /*2280*/  ULDC.64 UR4, c[0x0][0x5c0] ;  /* 0x0001700000047ab9 */ /* 0x000fce0000000a00 */
[----:B------:R-:W1:Y:S08]  /*2290*/  LDC.64 R112, c[0x0][0x5b0] ;  /* 0x00016c00ff707b82 */ /* 0x000e700000000a00 */
[----:B------:R-:W2:Y:S01]  /*22a0*/  LDC.64 R114, c[0x0][0x5a8] ;  /* 0x00016a00ff727b82 */ /* 0x000ea20000000a00 */
[-C--:B0-----:R-:W-:Y:S02]  /*22b0*/  IMAD R6, R11, R110.reuse, RZ ;  /* 0x0000006e0b067224 */ /* 0x081fe400078e02ff */
[----:B------:R-:W-:-:S04]  /*22c0*/  IMAD.WIDE.U32 R108, R101, R110, R8 ;  /* 0x0000006e656c7225 */ /* 0x000fc800078e0008 */
[----:B------:R-:W-:Y:S02]  /*22d0*/  IMAD R107, R101, R111, R6 ;  /* 0x0000006f656b7224 */ /* 0x000fe400078e0206 */
[-C--:B-1----:R-:W-:Y:S02]  /*22e0*/  IMAD R5, R105, R112.reuse, RZ ;  /* 0x0000007069057224 */ /* 0x082fe400078e02ff */
[----:B------:R-:W-:Y:S02]  /*22f0*/  IMAD.IADD R13, R109, 0x1, R107 ;  /* 0x000000016d0d7824 */ /* 0x000fe400078e026b */
[----:B------:R-:W-:Y:S02]  /*2300*/  IMAD.MOV.U32 R12, RZ, RZ, R108 ;  /* 0x000000ffff0c7224 */ /* 0x000fe400078e006c */
[C---:B------:R-:W-:Y:S02]  /*2310*/  IMAD R111, R104.reuse, R113, R5 ;  /* 0x00000071686f7224 */ /* 0x040fe400078e0205 */
[----:B------:R-:W-:-:S04]  /*2320*/  IMAD.WIDE.U32 R6, R104, R112, R12 ;  /* 0x0000007068067225 */ /* 0x000fc800078e000c */
[----:B------:R-:W-:Y:S01]  /*2330*/  IMAD.IADD R5, R7, 0x1, R111 ;  /* 0x0000000107057824 */ /* 0x000fe200078e026f */
[----:B--2---:R-:W-:-:S04]  /*2340*/  LEA R14, P0, R6, R114, 0x1 ;  /* 0x00000072060e7211 */ /* 0x004fc800078008ff */
[----:B------:R-:W-:-:S05]  /*2350*/  LEA.HI.X R15, R6, R115, R5, 0x1, P0 ;  /* 0x00000073060f7211 */ /* 0x000fca00000f0c05 */
[----:B------:R0:W2:Y:S01]  /*2360*/  @P1 LDG.E.LTC128B.U16 R5, desc[UR36][R14.64] ;  /* 0x000000240e051981 */ /* 0x0000a2000c1e1520 */
[----:B------:R-:W-:Y:S01]  /*2370*/  LEA R10, P0, R106, UR4, 0x1 ;  /* 0x000000046a0a7c11 */ /* 0x000fe2000f8008ff */
[----:B------:R-:W-:Y:S01]  /*2380*/  IMAD.WIDE.U32 R6, R104, R112, R8 ;  /* 0x0000007068067225 */ /* 0x000fe200078e0008 */
[----:B------:R-:W-:Y:S03]  /*2390*/  BSSY B1, `(.L_x_34) ;  /* 0x0000012000017945 */ /* 0x000fe60003800000 */
[----:B------:R-:W-:Y:S02]  /*23a0*/  IMAD.IADD R7, R111, 0x1, R7 ;  /* 0x000000016f077824 */ /* 0x000fe400078e0207 */
[----:B------:R-:W-:Y:S01]  /*23b0*/  IMAD.WIDE.U32 R20, R101, R110, R6 ;  /* 0x0000006e65147225 */ /* 0x000fe200078e0006 */
[----:B0-----:R-:W-:-:S03]  /*23c0*/  SHF.L.U64.HI R15, R112, 0x3, R113 ;  /* 0x00000003700f7819 */ /* 0x001fc60000010271 */
[----:B------:R-:W-:Y:S01]  /*23d0*/  IMAD.IADD R7, R107, 0x1, R21 ;  /* 0x000000016b077824 */ /* 0x000fe200078e0215 */
[----:B------:R-:W-:Y:S01]  /*23e0*/  LEA R6, P4, R20, R114, 0x1 ;  /* 0x0000007214067211 */ /* 0x000fe200078808ff */
[----:B------:R-:W-:-:S03]  /*23f0*/  IMAD.SHL.U32 R14, R112, 0x8, RZ ;  /* 0x00000008700e7824 */ /* 0x000fc600078e00ff */
[----:B------:R-:W-:Y:S01]  /*2400*/  LEA.HI.X R7, R20, R115, R7, 0x1, P4 ;  /* 0x0000007314077211 */ /* 0x000fe200020f0c07 */
[----:B--2---:R-:W-:-:S05]  /*2410*/  HADD2.F32 R11, -RZ, R5.H0_H0 ;  /* 0x20000005ff0b7230 */ /* 0x004fca0000004100 */
[----:B------:R-:W-:-:S04]  /*2420*/  FMUL R11, R11, R90 ;  /* 0x0000005a0b0b7220 */ /* 0x000fc80000400000 */
[----:B------:R-:W-:Y:S01]  /*2430*/  FFMA R24, R24, R23, R11 ;  /* 0x0000001718187223 */ /* 0x000fe2000000000b */
[----:B------:R-:W-:Y:S02]  /*2440*/  LEA.HI.X R11, R106, UR5, R103, 0x1, P0 ;  /* 0x000000056a0b7c11 */ /* 0x000fe400080f0c67 */
[----:B------:R-:W-:Y:S02]  /*2450*/  ISETP.GT.AND P0, PT, R4, 0x1, PT ;  /* 0x000000010400780c */ /* 0x000fe40003f04270 */
[----:B------:R-:W-:Y:S02]  /*2460*/  F2FP.F16.F32.PACK_AB R24, RZ, R24 ;  /* 0x00000018ff18723e */ /* 0x000fe400000000ff */
[----:B------:R-:W-:-:S03]  /*2470*/  ISETP.GT.AND P3, PT, R3, RZ, P0 ;  /* 0x000000ff0300720c */ /* 0x000fc60000764270 */
[----:B------:R0:W-:Y:S10]  /*2480*/  @P1 STG.E.U16 desc[UR36][R10.64], R24 ;  /* 0x000000180a001986 */ /* 0x0001f4000c101524 */
[----:B------:R-:W-:Y:S05]  /*2490*/  @!P3 BRA `(.L_x_35) ;  /* 0x000000000004b947 */ /* 0x000fea0003800000 */
[----:B------:R1:W5:Y:S02]  /*24a0*/  LDG.E.LTC128B.U16 R5, desc[UR36][R6.64+0x2] ;  /* 0x0000022406057981 */ /* 0x000364000c1e1520 */
.L_x_35:
[----:B------:R-:W-:Y:S05]  /*24b0*/  BSYNC B1 ;  /* 0x0000000000017941 */ /* 0x000fea0003800000 */
.L_x_34:
[----:B-----5:R-:W-:Y:S01]  /*24c0*/  HADD2.F32 R103, -RZ, R5.H0_H0 ;  /* 0x20000005ff677230 */ /* 0x020fe20000004100 */
[----:B------:R-:W-:Y:S01]  /*24d0*/  ISETP.GT.AND P2, PT, R3, 0x8, P2 ;  /* 0x000000080300780c */ /* 0x000fe20001744270 */
[----:B------:R-:W-:Y:S01]  /*24e0*/  IMAD.WIDE.U32 R20, R104, R112, R14 ;  /* 0x0000007068147225 */ /* 0x000fe200078e000e */
[----:B0-----:R-:W-:-:S03]  /*24f0*/  PRMT R24, R5, 0x7610, R24 ;  /* 0x0000761005187816 */ /* 0x001fc60000000018 */
[----:B------:R-:W-:Y:S01]  /*2500*/  FMUL R12, R103, R90 ;  /* 0x0000005a670c7220 */ /* 0x000fe20000400000 */
[----:B------:R-:W-:Y:S01]  /*2510*/  IMAD.IADD R111, R111, 0x1, R21 ;  /* 0x000000016f6f7824 */ /* 0x000fe200078e0215 */
[----:B------:R-:W-:Y:S02]  /*2520*/  IADD3 R108, P1, R108, R20, RZ ;  /* 0x000000146c6c7210 */ /* 0x000fe40007f3e0ff */
[----:B------:R-:W-:-:S03]  /*2530*/  FFMA R12, R25, R23, R12 ;  /* 0x00000017190c7223 */ /* 0x000fc6000000000c */
[----:B------:R-:W-:Y:S01]  /*2540*/  IMAD.X R13, R111, 0x1, R13, P1 ;  /* 0x000000016f0d7824 */ /* 0x000fe200008e060d */
[C---:B------:R-:W-:Y:S02]  /*2550*/  LEA R14, P1, R108.reuse, R114, 0x1 ;  /* 0x000000726c0e7211 */ /* 0x040fe400078208ff */
[----:B------:R-:W-:Y:S02]  /*2560*/  F2FP.F16.F32.PACK_AB R12, RZ, R12 ;  /* 0x0000000cff0c723e */ /* 0x000fe400000000ff */
[----:B------:R-:W-:Y:S02]  /*2570*/  LEA.HI.X R15, R108, R115, R13, 0x1, P1 ;  /* 0x000000736c0f7211 */ /* 0x000fe400008f0c0d */
[----:B------:R-:W-:-:S05]  /*2580*/  PRMT R21, R12, 0x7610, R21 ;  /* 0x000076100c157816 */ /* 0x000fca0000000015 */
[----:B------:R0:W-:Y:S04]  /*2590*/  @P3 STG.E.U16 desc[UR36][R10.64+0x2], R21 ;  /* 0x000002150a003986 */ /* 0x0001e8000c101524 */
[----:B------:R-:W2:Y:S01]  /*25a0*/  @P2 LDG.E.LTC128B.U16 R24, desc[UR36][R14.64] ;  /* 0x000000240e182981 */ /* 0x000ea2000c1e1520 */
[----:B------:R-:W-:Y:S01]  /*25b0*/  IADD3 R20, P1, R8, R20, RZ ;  /* 0x0000001408147210 */ /* 0x000fe20007f3e0ff */
[----:B------:R-:W-:Y:S01]  /*25c0*/  BSSY B1, `(.L_x_36) ;  /* 0x0000011000017945 */ /* 0x000fe20003800000 */
[----:B------:R-:W-:Y:S02]  /*25d0*/  SHF.L.U64.HI R13, R91, 0x1, R92 ;  /* 0x000000015b0d7819 */ /* 0x000fe4000001025c */
[----:B------:R-:W-:Y:S01]  /*25e0*/  ISETP.GT.AND P0, PT, R3, 0x8, P0 ;  /* 0x000000080300780c */ /* 0x000fe20000704270 */
[----:B0-----:R-:W-:Y:S01]  /*25f0*/  IMAD.X R21, R9, 0x1, R111, P1 ;  /* 0x0000000109157824 */ /* 0x001fe200008e066f */
[----:B------:R-:W-:Y:S01]  /*2600*/  LEA R12, P1, R91, R10, 0x1 ;  /* 0x0000000a5b0c7211 */ /* 0x000fe200078208ff */
[----:B------:R-:W-:-:S04]  /*2610*/  IMAD.WIDE.U32 R20, R101, R110, R20 ;  /* 0x0000006e65147225 */ /* 0x000fc800078e0014 */
[----:B------:R-:W-:Y:S01]  /*2620*/  IMAD.X R13, R13, 0x1, R11, P1 ;  /* 0x000000010d0d7824 */ /* 0x000fe200008e060b */
[----:B------:R-:W-:Y:S01]  /*2630*/  LEA R8, P3, R20, R114, 0x1 ;  /* 0x0000007214087211 */ /* 0x000fe200078608ff */
[----:B------:R-:W-:-:S05]  /*2640*/  IMAD.IADD R9, R107, 0x1, R21 ;  /* 0x000000016b097824 */ /* 0x000fca00078e0215 */
[----:B------:R-:W-:Y:S01]  /*2650*/  LEA.HI.X R9, R20, R115, R9, 0x1, P3 ;  /* 0x0000007314097211 */ /* 0x000fe200018f0c09 */
[----:B--2---:R-:W-:-:S05]  /*2660*/  HADD2.F32 R5, -RZ, R24.H0_H0 ;  /* 0x20000018ff057230 */ /* 0x004fca0000004100 */
[----:B------:R-:W-:-:S04]  /*2670*/  FMUL R5, R5, R90 ;  /* 0x0000005a05057220 */ /* 0x000fc80000400000 */
[----:B------:R-:W-:-:S05]  /*2680*/  FFMA R5, R26, R23, R5 ;  /* 0x000000171a057223 */ /* 0x000fca0000000005 */
[----:B------:R-:W-:-:S05]  /*2690*/  F2FP.F16.F32.PACK_AB R5, RZ, R5 ;  /* 0x00000005ff05723e */ /* 0x000fca00000000ff */
[----:B------:R0:W-:Y:S01]  /*26a0*/  @P2 STG.E.U16 desc[UR36][R12.64], R5 ;  /* 0x000000050c002986 */ /* 0x0001e2000c101524 */
[----:B------:R-:W-:Y:S05]  /*26b0*/  @!P0 BRA `(.L_x_37) ;  /* 0x0000000000048947 */ /* 0x000fea0003800000 */
[----:B------:R2:W5:Y:S02]  /*26c0*/  LDG.E.LTC128B.U16 R24, desc[UR36][R8.64+0x2] ;  /* 0x0000022408187981 */ /* 0x000564000c1e1520 */
.L_x_37:
[----:B------:R-:W-:Y:S05]  /*26d0*/  BSYNC B1 ;  /* 0x0000000000017941 */ /* 0x000fea0003800000 */
.L_x_36:
[----:B0----5:R-:W-:Y:S01]  /*26e0*/  HADD2.F32 R5, -RZ, R24.H0_H0 ;  /* 0x20000018ff057230 */ /* 0x021fe20000004100 */
[----:B------:R-:W-:Y:S01]  /*26f0*/  ISETP.GT.AND P1, PT, R4, 0x8, PT ;  /* 0x000000080400780c */ /* 0x000fe20003f24270 */
[----:B------:R-:W-:Y:S03]  /*2700*/  BSSY B1, `(.L_x_38) ;  /* 0x0000008000017945 */ /* 0x000fe60003800000 */
[----:B------:R-:W-:Y:S01]  /*2710*/  FMUL R14, R5, R90 ;  /* 0x0000005a050e7220 */ /* 0x000fe20000400000 */
[----:B------:R-:W-:-:S03]  /*2720*/  ISETP.GT.AND P2, PT, R3, RZ, P1 ;  /* 0x000000ff0300720c */ /* 0x000fc60000f44270 */
[----:B------:R-:W-:-:S05]  /*2730*/  FFMA R14, R27, R23, R14 ;  /* 0x000000171b0e7223 */ /* 0x000fca000000000e */
[----:B------:R-:W-:-:S05]  /*2740*/  F2FP.F16.F32.PACK_AB R14, RZ, R14 ;  /* 0x0000000eff0e723e */ /* 0x000fca00000000ff */
[----:B------:R0:W-:Y:S01]  /*2750*/  @P0 STG.E.U16 desc[UR36][R12.64+0x2], R14 ;  /* 0x0000020e0c000986 */ /* 0x0001e2000c101524 */
[----:B------:R-:W-:Y:S05]  /*2760*/  @!P2 BRA `(.L_x_39) ;  /* 0x000000000004a947 */ /* 0x000fea0003800000 */
[----:B------:R3:W5:Y:S02]  /*2770*/  LDG.E.LTC128B.U16 R24, desc[UR36][R6.64+0x10] ;  /* 0x0000102406187981 */ /* 0x000764000c1e1520 */
.L_x_39:
[----:B------:R-:W-:Y:S05]  /*2780*/  BSYNC B1 ;  /* 0x0000000000017941 */ /* 0x000fea0003800000 */
.L_x_38:
[----:B-----5:R-:W-:Y:S01]  /*2790*/  HADD2.F32 R5, -RZ, R24.H0_H0 ;  /* 0x20000018ff057230 */ /* 0x020fe20000004100 */
        /* <DEDUP_REMOVED lines=9> */
.L_x_41:
[----:B------:R-:W-:Y:S05]  /*2830*/  BSYNC B1 ;  /* 0x0000000000017941 */ /* 0x000fea0003800000 */
.L_x_40:
[----:B----45:R-:W-:Y:S01]  /*2840*/  HADD2.F32 R5, -RZ, R24.H0_H0 ;  /* 0x20000018ff057230 */ /* 0x030fe20000004100 */
[----:B------:R-:W-:Y:S01]  /*2850*/  ISETP.GT.AND P1, PT, R3, 0x8, P1 ;  /* 0x000000080300780c */ /* 0x000fe20000f24270 */
[----:B------:R-:W-:Y:S03]  /*2860*/  BSSY B1, `(.L_x_42) ;  /* 0x0000007000017945 */ /* 0x000fe60003800000 */
[----:B0-----:R-:W-:-:S04]  /*2870*/  FMUL R14, R5, R90 ;  /* 0x0000005a050e7220 */ /* 0x001fc80000400000 */
[----:B------:R-:W-:-:S05]  /*2880*/  FFMA R14, R29, R23, R14 ;  /* 0x000000171d0e7223 */ /* 0x000fca000000000e */
[----:B------:R-:W-:-:S05]  /*2890*/  F2FP.F16.F32.PACK_AB R14, RZ, R14 ;  /* 0x0000000eff0e723e */ /* 0x000fca00000000ff */
[----:B------:R0:W-:Y:S01]  /*28a0*/  @P3 STG.E.U16 desc[UR36][R10.64+0x12], R14 ;  /* 0x0000120e0a003986 */ /* 0x0001e2000c101524 */
[----:B------:R-:W-:Y:S05]  /*28b0*/  @!P1 BRA `(.L_x_43) ;  /* 0x0000000000049947 */ /* 0x000fea0003800000 */
[----:B------:R4:W5:Y:S02]  /*28c0*/  LDG.E.LTC128B.U16 R24, desc[UR36][R8.64+0x10] ;  /* 0x0000102408187981 */ /* 0x000964000c1e1520 */
.L_x_43:
[----:B------:R-:W-:Y:S05]  /*28d0*/  BSYNC B1 ;  /* 0x0000000000017941 */ /* 0x000fea0003800000 */
.L_x_42:
[----:B-----5:R-:W-:Y:S01]  /*28e0*/  HADD2.F32 R5, -RZ, R24.H0_H0 ;  /* 0x20000018ff057230 */ /* 0x020fe20000004100 */
[----:B------:R-:W-:Y:S01]  /*28f0*/  ISETP.GT.AND P0, PT, R3, 0x8, P0 ;  /* 0x000000080300780c */ /* 0x000fe20000704270 */
[----:B------:R-:W-:Y:S03]  /*2900*/  BSSY B1, `(.L_x_44) ;  /* 0x0000007000017945 */ /* 0x000fe60003800000 */
[----:B------:R-:W-:-:S04]  /*2910*/  FMUL R5, R5, R90 ;  /* 0x0000005a05057220 */ /* 0x000fc80000400000 */
[----:B------:R-:W-:-:S05]  /*2920*/  FFMA R5, R30, R23, R5 ;  /* 0x000000171e057223 */ /* 0x000fca0000000005 */
[----:B------:R-:W-:-:S05]  /*2930*/  F2FP.F16.F32.PACK_AB R5, RZ, R5 ;  /* 0x00000005ff05723e */ /* 0x000fca00000000ff */
[----:B------:R0:W-:Y:S01]  /*2940*/  @P1 STG.E.U16 desc[UR36][R12.64+0x10], R5 ;  /* 0x000010050c001986 */ /* 0x0001e2000c101524 */
[----:B------:R-:W-:Y:S05]  /*2950*/  @!P0 BRA `(.L_x_45) ;  /* 0x0000000000048947 */ /* 0x000fea0003800000 */
[----:B------:R0:W5:Y:S02]  /*2960*/  LDG.E.LTC128B.U16 R24, desc[UR36][R8.64+0x12] ;  /* 0x0000122408187981 */ /* 0x000164000c1e1520 */
.L_x_45:
[----:B------:R-:W-:Y:S05]  /*2970*/  BSYNC B1 ;  /* 0x0000000000017941 */ /* 0x000fea0003800000 */
.L_x_44:
        /* <DEDUP_REMOVED lines=10> */
.L_x_47:
[----:B------:R-:W-:Y:S05]  /*2a20*/  BSYNC B1 ;  /* 0x0000000000017941 */ /* 0x000fea0003800000 */
.L_x_46:
        /* <DEDUP_REMOVED lines=10> */
.L_x_49:
[----:B------:R-:W-:Y:S05]  /*2ad0*/  BSYNC B1 ;  /* 0x0000000000017941 */ /* 0x000fea0003800000 */
.L_x_48:
[----:B0----5:R-:W-:Y:S01]  /*2ae0*/  HADD2.F32 R5, -RZ, R24.H0_H0 ;  /* 0x20000018ff057230 */ /* 0x021fe20000004100 */
        /* <DEDUP_REMOVED lines=8> */
.L_x_51:
[----:B------:R-:W-:Y:S05]  /*2b70*/  BSYNC B1 ;  /* 0x0000000000017941 */ /* 0x000fea0003800000 */
.L_x_50:
        /* <DEDUP_REMOVED lines=9> */
.L_x_53:
[----:B------:R-:W-:Y:S05]  /*2c10*/  BSYNC B1 ;  /* 0x0000000000017941 */ /* 0x000fea0003800000 */
.L_x_52:
        /* <DEDUP_REMOVED lines=10> */
.L_x_55:
[----:B------:R-:W-:Y:S05]  /*2cc0*/  BSYNC B1 ;  /* 0x0000000000017941 */ /* 0x000fea0003800000 */
.L_x_54:
        /* <DEDUP_REMOVED lines=10> */
.L_x_57:
[----:B------:R-:W-:Y:S05]  /*2d70*/  BSYNC B1 ;  /* 0x0000000000017941 */ /* 0x000fea0003800000 */
.L_x_56:
        /* <DEDUP_REMOVED lines=9> */
.L_x_59:
[----:B------:R-:W-:Y:S05]  /*2e10*/  BSYNC B1 ;  /* 0x0000000000017941 */ /* 0x000fea0003800000 */
.L_x_58:
        /* <DEDUP_REMOVED lines=9> */
.L_x_61:
[----:B------:R-:W-:Y:S05]  /*2eb0*/  BSYNC B1 ;  /* 0x0000000000017941 */ /* 0x000fea0003800000 */
.L_x_60:
        /* <DEDUP_REMOVED lines=10> */
.L_x_63:
[----:B------:R-:W-:Y:S05]  /*2f60*/  BSYNC B1 ;  /* 0x0000000000017941 */ /* 0x000fea0003800000 */
.L_x_62:
        /* <DEDUP_REMOVED lines=10> */
.L_x_65:
[----:B------:R-:W-:Y:S05]  /*3010*/  BSYNC B1 ;  /* 0x0000000000017941 */ /* 0x000fea0003800000 */
.L_x_64:
        /* <DEDUP_REMOVED lines=9> */
.L_x_67:
[----:B------:R-:W-:Y:S05]  /*30b0*/  BSYNC B1 ;  /* 0x0000000000017941 */ /* 0x000fea0003800000 */
.L_x_66:
        /* <DEDUP_REMOVED lines=9> */
.L_x_69:
[----:B------:R-:W-:Y:S05]  /*3150*/  BSYNC B1 ;  /* 0x0000000000017941 */ /* 0x000fea0003800000 */
.L_x_68:
        /* <DEDUP_REMOVED lines=10> */
.L_x_71:
[----:B------:R-:W-:Y:S05]  /*3200*/  BSYNC B1 ;  /* 0x0000000000017941 */ /* 0x000fea0003800000 */
.L_x_70:
        /* <DEDUP_REMOVED lines=10> */
.L_x_73:
[----:B------:R-:W-:Y:S05]  /*32b0*/  BSYNC B1 ;  /* 0x0000000000017941 */ /* 0x000fea0003800000 */
.L_x_72:
        /* <DEDUP_REMOVED lines=9> */
.L_x_75:
[----:B------:R-:W-:Y:S05]  /*3350*/  BSYNC B1 ;  /* 0x0000000000017941 */ /* 0x000fea0003800000 */
.L_x_74:
        /* <DEDUP_REMOVED lines=9> */
.L_x_77:
[----:B------:R-:W-:Y:S05]  /*33f0*/  BSYNC B1 ;  /* 0x0000000000017941 */ /* 0x000fea0003800000 */
.L_x_76:
        /* <DEDUP_REMOVED lines=10> */
.L_x_79:
[----:B------:R-:W-:Y:S05]  /*34a0*/  BSYNC B1 ;  /* 0x0000000000017941 */ /* 0x000fea0003800000 */
.L_x_78:
        /* <DEDUP_REMOVED lines=10> */
.L_x_81:
[----:B------:R-:W-:Y:S05]  /*3550*/  BSYNC B1 ;  /* 0x0000000000017941 */ /* 0x000fea0003800000 */
.L_x_80:
        /* <DEDUP_REMOVED lines=9> */
.L_x_83:
[----:B------:R-:W-:Y:S05]  /*35f0*/  BSYNC B1 ;  /* 0x0000000000017941 */ /* 0x000fea0003800000 */
.L_x_82:
        /* <DEDUP_REMOVED lines=9> */
.L_x_85:
[----:B------:R-:W-:Y:S05]  /*3690*/  BSYNC B1 ;  /* 0x0000000000017941 */ /* 0x000fea0003800000 */
.L_x_84:
        /* <DEDUP_REMOVED lines=10> */
.L_x_87:
[----:B------:R-:W-:Y:S05]  /*3740*/  BSYNC B1 ;  /* 0x0000000000017941 */ /* 0x000fea0003800000 */
.L_x_86:
        /* <DEDUP_REMOVED lines=10> */
.L_x_89:
[----:B------:R-:W-:Y:S05]  /*37f0*/  BSYNC B1 ;  /* 0x0000000000017941 */ /* 0x000fea0003800000 */
.L_x_88:
        /* <DEDUP_REMOVED lines=9> */
.L_x_91:
[----:B------:R-:W-:Y:S05]  /*3890*/  BSYNC B1 ;  /* 0x0000000000017941 */ /* 0x000fea0003800000 */
.L_x_90:
        /* <DEDUP_REMOVED lines=9> */
.L_x_93:
[----:B------:R-:W-:Y:S05]  /*3930*/  BSYNC B1 ;  /* 0x0000000000017941 */ /* 0x000fea0003800000 */
.L_x_92:
        /* <DEDUP_REMOVED lines=10> */
.L_x_95:
[----:B------:R-:W-:Y:S05]  /*39e0*/  BSYNC B1 ;  /* 0x0000000000017941 */ /* 0x000fea0003800000 */
.L_x_94:
        /* <DEDUP_REMOVED lines=10> */
.L_x_97:
[----:B------:R-:W-:Y:S05]  /*3a90*/  BSYNC B1 ;  /* 0x0000000000017941 */ /* 0x000fea0003800000 */
.L_x_96:
        /* <DEDUP_REMOVED lines=9> */
.L_x_99:
[----:B------:R-:W-:Y:S05]  /*3b30*/  BSYNC B1 ;  /* 0x0000000000017941 */ /* 0x000fea0003800000 */
.L_x_98:
        /* <DEDUP_REMOVED lines=9> */
.L_x_101:
[----:B------:R-:W-:Y:S05]  /*3bd0*/  BSYNC B1 ;  /* 0x0000000000017941 */ /* 0x000fea0003800000 */
.L_x_100:
        /* <DEDUP_REMOVED lines=10> */
.L_x_103:
[----:B------:R-:W-:Y:S05]  /*3c80*/  BSYNC B1 ;  /* 0x0000000000017941 */ /* 0x000fea0003800000 */
.L_x_102:
        /* <DEDUP_REMOVED lines=10> */
.L_x_105:
[----:B------:R-:W-:Y:S05]  /*3d30*/  BSYNC B1 ;  /* 0x0000000000017941 */ /* 0x000fea0003800000 */
.L_x_104:
        /* <DEDUP_REMOVED lines=9> */
.L_x_107:
[----:B------:R-:W-:Y:S05]  /*3dd0*/  BSYNC B1 ;  /* 0x0000000000017941 */ /* 0x000fea0003800000 */
.L_x_106:
        /* <DEDUP_REMOVED lines=9> */
.L_x_109:
[----:B------:R-:W-:Y:S05]  /*3e70*/  BSYNC B1 ;  /* 0x0000000000017941 */ /* 0x000fea0003800000 */
.L_x_108:
        /* <DEDUP_REMOVED lines=10> */
.L_x_111:
[----:B------:R-:W-:Y:S05]  /*3f20*/  BSYNC B1 ;  /* 0x0000000000017941 */ /* 0x000fea0003800000 */
.L_x_110:
        /* <DEDUP_REMOVED lines=10> */
.L_x_113:
[----:B------:R-:W-:Y:S05]  /*3fd0*/  BSYNC B1 ;  /* 0x0000000000017941 */ /* 0x000fea0003800000 */
.L_x_112:
        /* <DEDUP_REMOVED lines=9> */
.L_x_115:
[----:B------:R-:W-:Y:S05]  /*4070*/  BSYNC B1 ;  /* 0x0000000000017941 */ /* 0x000fea0003800000 */
.L_x_114:
        /* <DEDUP_REMOVED lines=9> */
.L_x_117:
[----:B------:R-:W-:Y:S05]  /*4110*/  BSYNC B1 ;  /* 0x0000000000017941 */ /* 0x000fea0003800000 */
.L_x_116:
        /* <DEDUP_REMOVED lines=10> */
.L_x_119:
[----:B------:R-:W-:Y:S05]  /*41c0*/  BSYNC B1 ;  /* 0x0000000000017941 */ /* 0x000fea0003800000 */
.L_x_118:
        /* <DEDUP_REMOVED lines=10> */
.L_x_121:
[----:B------:R-:W-:Y:S05]  /*4270*/  BSYNC B1 ;  /* 0x0000000000017941 */ /* 0x000fea0003800000 */
.L_x_120:
        /* <DEDUP_REMOVED lines=9> */
.L_x_123:
[----:B------:R-:W-:Y:S05]  /*4310*/  BSYNC B1 ;  /* 0x0000000000017941 */ /* 0x000fea0003800000 */
.L_x_122:
        /* <DEDUP_REMOVED lines=9> */
.L_x_125:
[----:B------:R-:W-:Y:S05]  /*43b0*/  BSYNC B1 ;  /* 0x0000000000017941 */ /* 0x000fea0003800000 */
.L_x_124:
        /* <DEDUP_REMOVED lines=10> */
.L_x_127:
[----:B------:R-:W-:Y:S05]  /*4460*/  BSYNC B1 ;  /* 0x0000000000017941 */ /* 0x000fea0003800000 */
.L_x_126:
        /* <DEDUP_REMOVED lines=10> */
.L_x_129:
[----:B------:R-:W-:Y:S05]  /*4510*/  BSYNC B1 ;  /* 0x0000000000017941 */ /* 0x000fea0003800000 */
.L_x_128:
        /* <DEDUP_REMOVED lines=9> */
.L_x_131:
[----:B------:R-:W-:Y:S05]  /*45b0*/  BSYNC B1 ;  /* 0x0000000000017941 */ /* 0x000fea0003800000 */
.L_x_130:
        /* <DEDUP_REMOVED lines=9> */
.L_x_133:
[----:B------:R-:W-:Y:S05]  /*4650*/  BSYNC B1 ;  /* 0x0000000000017941 */ /* 0x000fea0003800000 */
.L_x_132:
        /* <DEDUP_REMOVED lines=10> */
.L_x_135:
[----:B------:R-:W-:Y:S05]  /*4700*/  BSYNC B1 ;  /* 0x0000000000017941 */ /* 0x000fea0003800000 */
.L_x_134:
        /* <DEDUP_REMOVED lines=10> */
.L_x_137:
[----:B------:R-:W-:Y:S05]  /*47b0*/  BSYNC B1 ;  /* 0x0000000000017941 */ /* 0x000fea0003800000 */
.L_x_136:
        /* <DEDUP_REMOVED lines=9> */
.L_x_139:
[----:B------:R-:W-:Y:S05]  /*4850*/  BSYNC B1 ;  /* 0x0000000000017941 */ /* 0x000fea0003800000 */
.L_x_138:
        /* <DEDUP_REMOVED lines=9> */
.L_x_141:
[----:B------:R-:W-:Y:S05]  /*48f0*/  BSYNC B1 ;  /* 0x0000000000017941 */ /* 0x000fea0003800000 */
.L_x_140:
        /* <DEDUP_REMOVED lines=10> */
.L_x_143:
[----:B------:R-:W-:Y:S05]  /*49a0*/  BSYNC B1 ;  /* 0x0000000000017941 */ /* 0x000fea0003800000 */
.L_x_142:
        /* <DEDUP_REMOVED lines=10> */
.L_x_145:
[----:B------:R-:W-:Y:S05]  /*4a50*/  BSYNC B1 ;  /* 0x0000000000017941 */ /* 0x000fea0003800000 */
.L_x_144:
        /* <DEDUP_REMOVED lines=9> */
.L_x_147:
[----:B------:R-:W-:Y:S05]  /*4af0*/  BSYNC B1 ;  /* 0x0000000000017941 */ /* 0x000fea0003800000 */
.L_x_146:
        /* <DEDUP_REMOVED lines=9> */
.L_x_149:
[----:B------:R-:W-:Y:S05]  /*4b90*/  BSYNC B1 ;  /* 0x0000000000017941 */ /* 0x000fea0003800000 */
.L_x_148:
        /* <DEDUP_REMOVED lines=10> */
.L_x_151:
[----:B------:R-:W-:Y:S05]  /*4c40*/  BSYNC B1 ;  /* 0x0000000000017941 */ /* 0x000fea0003800000 */
.L_x_150:
[----:B-----5:R-:W-:Y:S01]  /*4c50*/  HADD2.F32 R5, -RZ, R24.H0_H0 ;  /* 0x20000018ff057230 */ /* 0x020fe20000004100 */
[----:B------:R-:W-:Y:S01]  /*4c60*/  ISETP.GT.AND P0, PT, R4, 0x79, PT ;  /* 0x000000790400780c */ /* 0x000fe20003f04270 */
[----:B------:R-:W-:Y:S01]  /*4c70*/  @P2 IMAD.MOV.U32 R4, RZ, RZ, R10 ;  /* 0x000000ffff042224 */ /* 0x000fe200078e000a */
[----:B------:R-:W-:Y:S02]  /*4c80*/  BSSY B1, `(.L_x_152) ;  /* 0x000000a000017945 */ /* 0x000fe40003800000 */
[----:B------:R-:W-:Y:S01]  /*4c90*/  FMUL R5, R5, R90 ;  /* 0x0000005a05057220 */ /* 0x000fe20000400000 */
[----:B------:R-:W-:-:S03]  /*4ca0*/  ISETP.GT.AND P3, PT, R3, RZ, P0 ;  /* 0x000000ff0300720c */ /* 0x000fc60000764270 */
[----:B------:R-:W-:-:S05]  /*4cb0*/  FFMA R5, R84, R23, R5 ;  /* 0x0000001754057223 */ /* 0x000fca0000000005 */
[----:B------:R-:W-:-:S04]  /*4cc0*/  F2FP.F16.F32.PACK_AB R5, RZ, R5 ;  /* 0x00000005ff05723e */ /* 0x000fc800000000ff */
[----:B0-----:R-:W-:Y:S01]  /*4cd0*/  PRMT R14, R5, 0x7610, R14 ;  /* 0x00007610050e7816 */ /* 0x001fe2000000000e */
[----:B------:R-:W-:-:S05]  /*4ce0*/  @P2 IMAD.MOV.U32 R5, RZ, RZ, R11 ;  /* 0x000000ffff052224 */ /* 0x000fca00078e000b */
[----:B------:R0:W-:Y:S01]  /*4cf0*/  @P2 STG.E.U16 desc[UR36][R4.64+0xf0], R14 ;  /* 0x0000f00e04002986 */ /* 0x0001e2000c101524 */
[----:B------:R-:W-:Y:S05]  /*4d00*/  @!P3 BRA `(.L_x_153) ;  /* 0x000000000004b947 */ /* 0x000fea0003800000 */
[----:B------:R0:W5:Y:S02]  /*4d10*/  LDG.E.LTC128B.U16 R24, desc[UR36][R6.64+0xf2] ;  /* 0x0000f22406187981 */ /* 0x000164000c1e1520 */
.L_x_153:
[----:B------:R-:W-:Y:S05]  /*4d20*/  BSYNC B1 ;  /* 0x0000000000017941 */ /* 0x000fea0003800000 */
.L_x_152:
        /* <DEDUP_REMOVED lines=9> */
.L_x_155:
[----:B------:R-:W-:Y:S05]  /*4dc0*/  BSYNC B1 ;  /* 0x0000000000017941 */ /* 0x000fea0003800000 */
.L_x_154:
[----:B-----5:R-:W-:Y:S01]  /*4dd0*/  HADD2.F32 R5, -RZ, R24.H0_H0 ;  /* 0x20000018ff057230 */ /* 0x020fe20000004100 */
[----:B------:R-:W-:Y:S01]  /*4de0*/  ISETP.GT.AND P0, PT, R3, 0x8, P0 ;  /* 0x000000080300780c */ /* 0x000fe20000704270 */
[----:B0-----:R-:W-:Y:S01]  /*4df0*/  @P1 IMAD.MOV.U32 R4, RZ, RZ, R12 ;  /* 0x000000ffff041224 */ /* 0x001fe200078e000c */
[----:B------:R-:W-:Y:S02]  /*4e00*/  BSSY B1, `(.L_x_156) ;  /* 0x0000009000017945 */ /* 0x000fe40003800000 */
[----:B------:R-:W-:-:S04]  /*4e10*/  FMUL R5, R5, R90 ;  /* 0x0000005a05057220 */ /* 0x000fc80000400000 */
[----:B------:R-:W-:-:S05]  /*4e20*/  FFMA R5, R86, R23, R5 ;  /* 0x0000001756057223 */ /* 0x000fca0000000005 */
[----:B------:R-:W-:-:S04]  /*4e30*/  F2FP.F16.F32.PACK_AB R5, RZ, R5 ;  /* 0x00000005ff05723e */ /* 0x000fc800000000ff */
[----:B-1-3--:R-:W-:Y:S01]  /*4e40*/  PRMT R6, R5, 0x7610, R6 ;  /* 0x0000761005067816 */ /* 0x00afe20000000006 */
[----:B------:R-:W-:-:S05]  /*4e50*/  @P1 IMAD.MOV.U32 R5, RZ, RZ, R13 ;  /* 0x000000ffff051224 */ /* 0x000fca00078e000d */
[----:B------:R0:W-:Y:S01]  /*4e60*/  @P1 STG.E.U16 desc[UR36][R4.64+0xf0], R6 ;  /* 0x0000f00604001986 */ /* 0x0001e2000c101524 */
[----:B------:R-:W-:Y:S05]  /*4e70*/  @!P0 BRA `(.L_x_157) ;  /* 0x0000000000048947 */ /* 0x000fea0003800000 */
[----:B------:R1:W5:Y:S02]  /*4e80*/  LDG.E.LTC128B.U16 R24, desc[UR36][R8.64+0xf2] ;  /* 0x0000f22408187981 */ /* 0x000364000c1e1520 */
.L_x_157:
[----:B------:R-:W-:Y:S05]  /*4e90*/  BSYNC B1 ;  /* 0x0000000000017941 */ /* 0x000fea0003800000 */
.L_x_156:
[----:B------:R-:W-:Y:S05]  /*4ea0*/  @!P0 BRA `(.L_x_158) ;  /* 0x0000001000e88947 */ /* 0x000fea0003800000 */
[----:B-----5:R-:W-:-:S05]  /*4eb0*/  HADD2.F32 R3, -RZ, R24.H0_H0 ;  /* 0x20000018ff037230 */ /* 0x020fca0000004100 */
[----:B0-----:R-:W-:-:S04]  /*4ec0*/  FMUL R4, R3, R90 ;  /* 0x0000005a03047220 */ /* 0x001fc80000400000 */
[----:B------:R-:W-:-:S05]  /*4ed0*/  FFMA R4, R87, R23, R4 ;  /* 0x0000001757047223 */ /* 0x000fca0000000004 */
[----:B------:R-:W-:-:S05]  /*4ee0*/  F2FP.F16.F32.PACK_AB R4, RZ, R4 ;  /* 0x00000004ff04723e */ /* 0x000fca00000000ff */
[----:B------:R3:W-:Y:S01]  /*4ef0*/  STG.E.U16 desc[UR36][R12.64+0xf2], R4 ;  /* 0x0000f2040c007986 */ /* 0x0007e2000c101524 */
[----:B------:R-:W-:Y:S05]  /*4f00*/  BRA `(.L_x_158) ;  /* 0x0000001000d07947 */ /* 0x000fea0003800000 */
.L_x_33:
[----:B------:R-:W-:Y:S01]  /*4f10*/  ISETP.GT.AND P3, PT, R4, 0x1, PT ;  /* 0x000000010400780c */ /* 0x000fe20003f64270 */
[----:B------:R-:W-:Y:S01]  /*4f20*/  ULDC.64 UR4, c[0x0][0x5c0] ;  /* 0x0001700000047ab9 */ /* 0x000fe20000000a00 */
[-C--:B------:R-:W-:Y:S01]  /*4f30*/  FMUL R24, R24, R23.reuse ;  /* 0x0000001718187220 */ /* 0x080fe20000400000 */
[----:B------:R-:W-:Y:S01]  /*4f40*/  LEA R6, P4, R106, UR4, 0x1 ;  /* 0x000000046a067c11 */ /* 0x000fe2000f8808ff */
[-C--:B------:R-:W-:Y:S01]  /*4f50*/  FMUL R25, R25, R23.reuse ;  /* 0x0000001719197220 */ /* 0x080fe20000400000 */
[----:B------:R-:W-:Y:S01]  /*4f60*/  ISETP.GT.AND P0, PT, R3, RZ, P3 ;  /* 0x000000ff0300720c */ /* 0x000fe20001f04270 */
[-C--:B------:R-:W-:Y:S01]  /*4f70*/  FMUL R26, R26, R23.reuse ;  /* 0x000000171a1a7220 */ /* 0x080fe20000400000 */
[----:B------:R-:W-:Y:S01]  /*4f80*/  F2FP.F16.F32.PACK_AB R24, RZ, R24 ;  /* 0x00000018ff18723e */ /* 0x000fe200000000ff */
[-C--:B------:R-:W-:Y:S01]  /*4f90*/  FMUL R27, R27, R23.reuse ;  /* 0x000000171b1b7220 */ /* 0x080fe20000400000 */
[----:B------:R-:W-:Y:S01]  /*4fa0*/  LEA.HI.X R7, R106, UR5, R103, 0x1, P4 ;  /* 0x000000056a077c11 */ /* 0x000fe2000a0f0c67 */
[----:B------:R-:W-:Y:S01]  /*4fb0*/  FMUL R28, R28, R23 ;  /* 0x000000171c1c7220 */ /* 0x000fe20000400000 */
[----:B------:R-:W-:Y:S01]  /*4fc0*/  F2FP.F16.F32.PACK_AB R25, RZ, R25 ;  /* 0x00000019ff19723e */ /* 0x000fe200000000ff */
[-C--:B------:R-:W-:Y:S01]  /*4fd0*/  FMUL R29, R29, R23.reuse ;  /* 0x000000171d1d7220 */ /* 0x080fe20000400000 */
[----:B------:R-:W-:Y:S01]  /*4fe0*/  ISETP.GT.AND P2, PT, R3, 0x8, P2 ;  /* 0x000000080300780c */ /* 0x000fe20001744270 */
[----:B------:R-:W-:Y:S01]  /*4ff0*/  @P1 STG.E.U16 desc[UR36][R6.64], R24 ;  /* 0x0000001806001986 */ /* 0x000fe2000c101524 */
[----:B------:R-:W-:Y:S01]  /*5000*/  ISETP.GT.AND P1, PT, R4, 0x8, PT ;  /* 0x000000080400780c */ /* 0x000fe20003f24270 */
[-C--:B------:R-:W-:Y:S01]  /*5010*/  FMUL R30, R30, R23.reuse ;  /* 0x000000171e1e7220 */ /* 0x080fe20000400000 */
[C---:B------:R-:W-:Y:S01]  /*5020*/  SHF.L.U64.HI R5, R91.reuse, 0x1, R92 ;  /* 0x000000015b057819 */ /* 0x040fe2000001025c */
[----:B------:R-:W-:Y:S01]  /*5030*/  @P0 STG.E.U16 desc[UR36][R6.64+0x2], R25 ;  /* 0x0000021906000986 */ /* 0x000fe2000c101524 */
[----:B------:R-:W-:Y:S01]  /*5040*/  LEA R8, P5, R91, R6, 0x1 ;  /* 0x000000065b087211 */ /* 0x000fe200078a08ff */
[-C--:B------:R-:W-:Y:S01]  /*5050*/  FMUL R31, R31, R23.reuse ;  /* 0x000000171f1f7220 */ /* 0x080fe20000400000 */
[----:B------:R-:W-:Y:S01]  /*5060*/  ISETP.GT.AND P3, PT, R3, 0x8, P3 ;  /* 0x000000080300780c */ /* 0x000fe20001f64270 */
[-C--:B------:R-:W-:Y:S01]  /*5070*/  FMUL R32, R32, R23.reuse ;  /* 0x0000001720207220 */ /* 0x080fe20000400000 */
[----:B------:R-:W-:Y:S01]  /*5080*/  ISETP.GT.AND P0, PT, R4, 0x9, PT ;  /* 0x000000090400780c */ /* 0x000fe20003f04270 */
[----:B------:R-:W-:Y:S01]  /*5090*/  IMAD.X R9, R5, 0x1, R7, P5 ;  /* 0x0000000105097824 */ /* 0x000fe200028e0607 */
[----:B------:R-:W-:Y:S01]  /*50a0*/  ISETP.GT.AND P4, PT, R3, RZ, P1 ;  /* 0x000000ff0300720c */ /* 0x000fe20000f84270 */
[-C--:B------:R-:W-:Y:S01]  /*50b0*/  FMUL R33, R33, R23.reuse ;  /* 0x0000001721217220 */ /* 0x080fe20000400000 */
[----:B------:R-:W-:Y:S01]  /*50c0*/  F2FP.F16.F32.PACK_AB R26, RZ, R26 ;  /* 0x0000001aff1a723e */ /* 0x000fe200000000ff */
[-C--:B------:R-:W-:Y:S01]  /*50d0*/  FMUL R34, R34, R23.reuse ;  /* 0x0000001722227220 */ /* 0x080fe20000400000 */
[----:B------:R-:W-:Y:S01]  /*50e0*/  ISETP.GT.AND P5, PT, R3, RZ, P0 ;  /* 0x000000ff0300720c */ /* 0x000fe200007a4270 */
[----:B------:R-:W-:Y:S01]  /*50f0*/  FMUL R35, R35, R23 ;  /* 0x0000001723237220 */ /* 0x000fe20000400000 */
[----:B------:R-:W-:Y:S01]  /*5100*/  F2FP.F16.F32.PACK_AB R27, RZ, R27 ;  /* 0x0000001bff1b723e */ /* 0x000fe200000000ff */
[----:B------:R-:W-:Y:S01]  /*5110*/  @P2 STG.E.U16 desc[UR36][R8.64], R26 ;  /* 0x0000001a08002986 */ /* 0x000fe2000c101524 */
[----:B------:R-:W-:Y:S01]  /*5120*/  F2FP.F16.F32.PACK_AB R28, RZ, R28 ;  /* 0x0000001cff1c723e */ /* 0x000fe200000000ff */
[-C--:B------:R-:W-:Y:S01]  /*5130*/  FMUL R36, R36, R23.reuse ;  /* 0x0000001724247220 */ /* 0x080fe20000400000 */
[----:B------:R-:W-:Y:S01]  /*5140*/  ISETP.GT.AND P2, PT, R3, 0x8, P1 ;  /* 0x000000080300780c */ /* 0x000fe20000f44270 */
[----:B------:R-:W-:Y:S01]  /*5150*/  @P3 STG.E.U16 desc[UR36][R8.64+0x2], R27 ;  /* 0x0000021b08003986 */ /* 0x000fe2000c101524 */
[----:B------:R-:W-:Y:S01]  /*5160*/  ISETP.GT.AND P1, PT, R4, 0x10, PT ;  /* 0x000000100400780c */ /* 0x000fe20003f24270 */
[----:B------:R-:W-:Y:S01]  /*5170*/  FMUL R37, R37, R23 ;  /* 0x0000001725257220 */ /* 0x000fe20000400000 */
[----:B------:R-:W-:Y:S01]  /*5180*/  F2FP.F16.F32.PACK_AB R29, RZ, R29 ;  /* 0x0000001dff1d723e */ /* 0x000fe200000000ff */
[----:B------:R-:W-:Y:S01]  /*5190*/  @P4 STG.E.U16 desc[UR36][R6.64+0x10], R28 ;  /* 0x0000101c06004986 */ /* 0x000fe2000c101524 */
[C---:B------:R-:W-:Y:S01]  /*51a0*/  ISETP.GT.AND P3, PT, R3.reuse, 0x8, P0 ;  /* 0x000000080300780c */ /* 0x040fe20000764270 */
[-C--:B------:R-:W-:Y:S01]  /*51b0*/  FMUL R38, R38, R23.reuse ;  /* 0x0000001726267220 */ /* 0x080fe20000400000 */
[----:B------:R-:W-:Y:S01]  /*51c0*/  ISETP.GT.AND P0, PT, R4, 0x11, PT ;  /* 0x000000110400780c */ /* 0x000fe20003f04270 */
[----:B------:R-:W-:Y:S01]  /*51d0*/  @P5 STG.E.U16 desc[UR36][R6.64+0x12], R29 ;  /* 0x0000121d06005986 */ /* 0x000fe2000c101524 */
        /* <DEDUP_REMOVED lines=161> */
[----:B------:R-:W-:Y:S01]  /*5bf0*/  FMUL R87, R87, R23 ;  /* 0x0000001757577220 */ /* 0x000fe20000400000 */
[----:B------:R-:W-:-:S02]  /*5c00*/  F2FP.F16.F32.PACK_AB R62, RZ, R62 ;  /* 0x0000003eff3e723e */ /* 0x000fc400000000ff */
[C---:B------:R-:W-:Y:S02]  /*5c10*/  ISETP.GT.AND P5, PT, R3.reuse, RZ, P0 ;  /* 0x000000ff0300720c */ /* 0x040fe400007a4270 */
[----:B------:R-:W-:Y:S01]  /*5c20*/  F2FP.F16.F32.PACK_AB R63, RZ, R63 ;  /* 0x0000003fff3f723e */ /* 0x000fe200000000ff */
[----:B------:R-:W-:Y:S01]  /*5c30*/  @P2 STG.E.U16 desc[UR36][R8.64+0x90], R62 ;  /* 0x0000903e08002986 */ /* 0x000fe2000c101524 */
[----:B------:R-:W-:Y:S02]  /*5c40*/  F2FP.F16.F32.PACK_AB R64, RZ, R64 ;  /* 0x00000040ff40723e */ /* 0x000fe400000000ff */
[C---:B------:R-:W-:Y:S01]  /*5c50*/  ISETP.GT.AND P2, PT, R3.reuse, 0x8, P1 ;  /* 0x000000080300780c */ /* 0x040fe20000f44270 */
[----:B------:R-:W-:Y:S01]  /*5c60*/  @P3 STG.E.U16 desc[UR36][R8.64+0x92], R63 ;  /* 0x0000923f08003986 */ /* 0x000fe2000c101524 */
[----:B------:R-:W-:Y:S02]  /*5c70*/  ISETP.GT.AND P1, PT, R4, 0x58, PT ;  /* 0x000000580400780c */ /* 0x000fe40003f24270 */
[----:B------:R-:W-:Y:S01]  /*5c80*/  F2FP.F16.F32.PACK_AB R65, RZ, R65 ;  /* 0x00000041ff41723e */ /* 0x000fe200000000ff */
[----:B------:R-:W-:Y:S01]  /*5c90*/  @P4 STG.E.U16 desc[UR36][R6.64+0xa0], R64 ;  /* 0x0000a04006004986 */ /* 0x000fe2000c101524 */
[----:B------:R-:W-:-:S02]  /*5ca0*/  ISETP.GT.AND P3, PT, R3, 0x8, P0 ;  /* 0x000000080300780c */ /* 0x000fc40000764270 */
[----:B------:R-:W-:Y:S01]  /*5cb0*/  ISETP.GT.AND P0, PT, R4, 0x59, PT ;  /* 0x000000590400780c */ /* 0x000fe20003f04270 */
[----:B------:R-:W-:Y:S01]  /*5cc0*/  @P5 STG.E.U16 desc[UR36][R6.64+0xa2], R65 ;  /* 0x0000a24106005986 */ /* 0x000fe2000c101524 */
[C---:B------:R-:W-:Y:S02]  /*5cd0*/  ISETP.GT.AND P4, PT, R3.reuse, RZ, P1 ;  /* 0x000000ff0300720c */ /* 0x040fe40000f84270 */
[----:B------:R-:W-:Y:S02]  /*5ce0*/  F2FP.F16.F32.PACK_AB R66, RZ, R66 ;  /* 0x00000042ff42723e */ /* 0x000fe400000000ff */
[----:B------:R-:W-:Y:S02]  /*5cf0*/  ISETP.GT.AND P5, PT, R3, RZ, P0 ;  /* 0x000000ff0300720c */ /* 0x000fe400007a4270 */
[----:B------:R-:W-:Y:S01]  /*5d00*/  F2FP.F16.F32.PACK_AB R67, RZ, R67 ;  /* 0x00000043ff43723e */ /* 0x000fe200000000ff */
[----:B------:R-:W-:Y:S01]  /*5d10*/  @P2 STG.E.U16 desc[UR36][R8.64+0xa0], R66 ;  /* 0x0000a04208002986 */ /* 0x000fe2000c101524 */
[----:B------:R-:W-:-:S02]  /*5d20*/  F2FP.F16.F32.PACK_AB R68, RZ, R68 ;  /* 0x00000044ff44723e */ /* 0x000fc400000000ff */
[C---:B------:R-:W-:Y:S01]  /*5d30*/  ISETP.GT.AND P2, PT, R3.reuse, 0x8, P1 ;  /* 0x000000080300780c */ /* 0x040fe20000f44270 */
[----:B------:R-:W-:Y:S01]  /*5d40*/  @P3 STG.E.U16 desc[UR36][R8.64+0xa2], R67 ;  /* 0x0000a24308003986 */ /* 0x000fe2000c101524 */
[C---:B------:R-:W-:Y:S02]  /*5d50*/  ISETP.GT.AND P1, PT, R4.reuse, 0x60, PT ;  /* 0x000000600400780c */ /* 0x040fe40003f24270 */
[----:B------:R-:W-:Y:S01]  /*5d60*/  F2FP.F16.F32.PACK_AB R69, RZ, R69 ;  /* 0x00000045ff45723e */ /* 0x000fe200000000ff */
[----:B------:R-:W-:Y:S01]  /*5d70*/  @P4 STG.E.U16 desc[UR36][R6.64+0xb0], R68 ;  /* 0x0000b04406004986 */ /* 0x000fe2000c101524 */
[C---:B------:R-:W-:Y:S02]  /*5d80*/  ISETP.GT.AND P3, PT, R3.reuse, 0x8, P0 ;  /* 0x000000080300780c */ /* 0x040fe40000764270 */
[----:B------:R-:W-:Y:S01]  /*5d90*/  ISETP.GT.AND P0, PT, R4, 0x61, PT ;  /* 0x000000610400780c */ /* 0x000fe20003f04270 */
[----:B------:R-:W-:Y:S01]  /*5da0*/  @P5 STG.E.U16 desc[UR36][R6.64+0xb2], R69 ;  /* 0x0000b24506005986 */ /* 0x000fe2000c101524 */
[----:B------:R-:W-:-:S02]  /*5db0*/  ISETP.GT.AND P4, PT, R3, RZ, P1 ;  /* 0x000000ff0300720c */ /* 0x000fc40000f84270 */
[C---:B------:R-:W-:Y:S02]  /*5dc0*/  ISETP.GT.AND P5, PT, R3.reuse, RZ, P0 ;  /* 0x000000ff0300720c */ /* 0x040fe400007a4270 */
[----:B------:R-:W-:Y:S02]  /*5dd0*/  F2FP.F16.F32.PACK_AB R70, RZ, R70 ;  /* 0x00000046ff46723e */ /* 0x000fe400000000ff */
[----:B------:R-:W-:Y:S02]  /*5de0*/  F2FP.F16.F32.PACK_AB R71, RZ, R71 ;  /* 0x00000047ff47723e */ /* 0x000fe400000000ff */
[----:B------:R-:W-:Y:S01]  /*5df0*/  F2FP.F16.F32.PACK_AB R72, RZ, R72 ;  /* 0x00000048ff48723e */ /* 0x000fe200000000ff */
[----:B------:R-:W-:Y:S01]  /*5e00*/  @P2 STG.E.U16 desc[UR36][R8.64+0xb0], R70 ;  /* 0x0000b04608002986 */ /* 0x000fe2000c101524 */
[----:B------:R-:W-:Y:S02]  /*5e10*/  F2FP.F16.F32.PACK_AB R73, RZ, R73 ;  /* 0x00000049ff49723e */ /* 0x000fe400000000ff */
[C---:B------:R-:W-:Y:S01]  /*5e20*/  ISETP.GT.AND P1, PT, R3.reuse, 0x8, P1 ;  /* 0x000000080300780c */ /* 0x040fe20000f24270 */
[----:B------:R-:W-:Y:S01]  /*5e30*/  @P3 STG.E.U16 desc[UR36][R8.64+0xb2], R71 ;  /* 0x0000b24708003986 */ /* 0x000fe2000c101524 */
[----:B------:R-:W-:-:S02]  /*5e40*/  ISETP.GT.AND P2, PT, R3, 0x8, P0 ;  /* 0x000000080300780c */ /* 0x000fc40000744270 */
[C---:B------:R-:W-:Y:S01]  /*5e50*/  ISETP.GT.AND P0, PT, R4.reuse, 0x69, PT ;  /* 0x000000690400780c */ /* 0x040fe20003f04270 */
[----:B------:R-:W-:Y:S01]  /*5e60*/  @P4 STG.E.U16 desc[UR36][R6.64+0xc0], R72 ;  /* 0x0000c04806004986 */ /* 0x000fe2000c101524 */
[----:B------:R-:W-:Y:S02]  /*5e70*/  ISETP.GT.AND P4, PT, R4, 0x68, PT ;  /* 0x000000680400780c */ /* 0x000fe40003f84270 */
[----:B------:R-:W-:Y:S01]  /*5e80*/  F2FP.F16.F32.PACK_AB R74, RZ, R74 ;  /* 0x0000004aff4a723e */ /* 0x000fe200000000ff */
[----:B------:R-:W-:Y:S01]  /*5e90*/  @P5 STG.E.U16 desc[UR36][R6.64+0xc2], R73 ;  /* 0x0000c24906005986 */ /* 0x000fe2000c101524 */
[C---:B------:R-:W-:Y:S02]  /*5ea0*/  ISETP.GT.AND P5, PT, R3.reuse, RZ, P4 ;  /* 0x000000ff0300720c */ /* 0x040fe400027a4270 */
[----:B------:R-:W-:Y:S01]  /*5eb0*/  ISETP.GT.AND P3, PT, R3, RZ, P0 ;  /* 0x000000ff0300720c */ /* 0x000fe20000764270 */
[----:B------:R-:W-:Y:S01]  /*5ec0*/  @P1 STG.E.U16 desc[UR36][R8.64+0xc0], R74 ;  /* 0x0000c04a08001986 */ /* 0x000fe2000c101524 */
[----:B------:R-:W-:-:S02]  /*5ed0*/  F2FP.F16.F32.PACK_AB R75, RZ, R75 ;  /* 0x0000004bff4b723e */ /* 0x000fc400000000ff */
[----:B------:R-:W-:Y:S02]  /*5ee0*/  F2FP.F16.F32.PACK_AB R76, RZ, R76 ;  /* 0x0000004cff4c723e */ /* 0x000fe400000000ff */
[C---:B------:R-:W-:Y:S01]  /*5ef0*/  ISETP.GT.AND P4, PT, R3.reuse, 0x8, P4 ;  /* 0x000000080300780c */ /* 0x040fe20002784270 */
[----:B------:R-:W-:Y:S01]  /*5f00*/  @P2 STG.E.U16 desc[UR36][R8.64+0xc2], R75 ;  /* 0x0000c24b08002986 */ /* 0x000fe2000c101524 */
[----:B------:R-:W-:Y:S02]  /*5f10*/  F2FP.F16.F32.PACK_AB R77, RZ, R77 ;  /* 0x0000004dff4d723e */ /* 0x000fe400000000ff */
[C---:B------:R-:W-:Y:S01]  /*5f20*/  ISETP.GT.AND P2, PT, R4.reuse, 0x71, PT ;  /* 0x000000710400780c */ /* 0x040fe20003f44270 */
[----:B------:R-:W-:Y:S01]  /*5f30*/  @P5 STG.E.U16 desc[UR36][R6.64+0xd0], R76 ;  /* 0x0000d04c06005986 */ /* 0x000fe2000c101524 */
[----:B------:R-:W-:Y:S02]  /*5f40*/  ISETP.GT.AND P5, PT, R3, 0x8, P0 ;  /* 0x000000080300780c */ /* 0x000fe400007a4270 */
[C---:B------:R-:W-:Y:S01]  /*5f50*/  ISETP.GT.AND P1, PT, R4.reuse, 0x78, PT ;  /* 0x000000780400780c */ /* 0x040fe20003f24270 */
[----:B------:R-:W-:Y:S01]  /*5f60*/  @P3 STG.E.U16 desc[UR36][R6.64+0xd2], R77 ;  /* 0x0000d24d06003986 */ /* 0x000fe2000c101524 */
[----:B------:R-:W-:-:S02]  /*5f70*/  ISETP.GT.AND P3, PT, R4, 0x70, PT ;  /* 0x000000700400780c */ /* 0x000fc40003f64270 */
[----:B------:R-:W-:Y:S01]  /*5f80*/  ISETP.GT.AND P0, PT, R4, 0x79, PT ;  /* 0x000000790400780c */ /* 0x000fe20003f04270 */
[----:B------:R-:W-:Y:S01]  /*5f90*/  @P4 IMAD.MOV.U32 R4, RZ, RZ, R8 ;  /* 0x000000ffff044224 */ /* 0x000fe200078e0008 */
[----:B------:R-:W-:Y:S01]  /*5fa0*/  F2FP.F16.F32.PACK_AB R78, RZ, R78 ;  /* 0x0000004eff4e723e */ /* 0x000fe200000000ff */
[----:B------:R-:W-:Y:S01]  /*5fb0*/  @P4 IMAD.MOV.U32 R5, RZ, RZ, R9 ;  /* 0x000000ffff054224 */ /* 0x000fe200078e0009 */
[----:B------:R-:W-:Y:S02]  /*5fc0*/  F2FP.F16.F32.PACK_AB R79, RZ, R79 ;  /* 0x0000004fff4f723e */ /* 0x000fe400000000ff */
[----:B------:R-:W-:Y:S02]  /*5fd0*/  F2FP.F16.F32.PACK_AB R80, RZ, R80 ;  /* 0x00000050ff50723e */ /* 0x000fe400000000ff */
[----:B------:R0:W-:Y:S01]  /*5fe0*/  @P4 STG.E.U16 desc[UR36][R4.64+0xd0], R78 ;  /* 0x0000d04e04004986 */ /* 0x0001e2000c101524 */
[----:B------:R-:W-:Y:S02]  /*5ff0*/  ISETP.GT.AND P4, PT, R3, RZ, P2 ;  /* 0x000000ff0300720c */ /* 0x000fe40001784270 */
[----:B------:R-:W-:-:S02]  /*6000*/  F2FP.F16.F32.PACK_AB R81, RZ, R81 ;  /* 0x00000051ff51723e */ /* 0x000fc400000000ff */
[----:B------:R-:W-:Y:S02]  /*6010*/  ISETP.GT.AND P2, PT, R3, 0x8, P2 ;  /* 0x000000080300780c */ /* 0x000fe40001744270 */
[----:B------:R-:W-:Y:S02]  /*6020*/  F2FP.F16.F32.PACK_AB R82, RZ, R82 ;  /* 0x00000052ff52723e */ /* 0x000fe400000000ff */
[----:B------:R-:W-:Y:S02]  /*6030*/  F2FP.F16.F32.PACK_AB R83, RZ, R83 ;  /* 0x00000053ff53723e */ /* 0x000fe400000000ff */
[----:B------:R-:W-:Y:S01]  /*6040*/  F2FP.F16.F32.PACK_AB R84, RZ, R84 ;  /* 0x00000054ff54723e */ /* 0x000fe200000000ff */
[----:B0-----:R-:W-:Y:S01]  /*6050*/  @P5 IMAD.MOV.U32 R4, RZ, RZ, R8 ;  /* 0x000000ffff045224 */ /* 0x001fe200078e0008 */
[----:B------:R-:W-:Y:S01]  /*6060*/  F2FP.F16.F32.PACK_AB R85, RZ, R85 ;  /* 0x00000055ff55723e */ /* 0x000fe200000000ff */
[----:B------:R-:W-:Y:S01]  /*6070*/  @P5 IMAD.MOV.U32 R5, RZ, RZ, R9 ;  /* 0x000000ffff055224 */ /* 0x000fe200078e0009 */
[----:B------:R-:W-:-:S02]  /*6080*/  F2FP.F16.F32.PACK_AB R86, RZ, R86 ;  /* 0x00000056ff56723e */ /* 0x000fc400000000ff */
[----:B------:R-:W-:Y:S02]  /*6090*/  F2FP.F16.F32.PACK_AB R87, RZ, R87 ;  /* 0x00000057ff57723e */ /* 0x000fe400000000ff */
[----:B------:R0:W-:Y:S01]  /*60a0*/  @P5 STG.E.U16 desc[UR36][R4.64+0xd2], R79 ;  /* 0x0000d24f04005986 */ /* 0x0001e2000c101524 */
[C---:B------:R-:W-:Y:S02]  /*60b0*/  ISETP.GT.AND P5, PT, R3.reuse, RZ, P3 ;  /* 0x000000ff0300720c */ /* 0x040fe40001fa4270 */
[----:B------:R-:W-:-:S11]  /*60c0*/  ISETP.GT.AND P3, PT, R3, 0x8, P3 ;  /* 0x000000080300780c */ /* 0x000fd60001f64270 */
[----:B0-----:R-:W-:Y:S02]  /*60d0*/  @P5 IMAD.MOV.U32 R4, RZ, RZ, R6 ;  /* 0x000000ffff045224 */ /* 0x001fe400078e0006 */
[----:B------:R-:W-:-:S05]  /*60e0*/  @P5 IMAD.MOV.U32 R5, RZ, RZ, R7 ;  /* 0x000000ffff055224 */ /* 0x000fca00078e0007 */
[----:B------:R0:W-:Y:S01]  /*60f0*/  @P5 STG.E.U16 desc[UR36][R4.64+0xe0], R80 ;  /* 0x0000e05004005986 */ /* 0x0001e2000c101524 */
[C---:B------:R-:W-:Y:S02]  /*6100*/  ISETP.GT.AND P5, PT, R3.reuse, RZ, P0 ;  /* 0x000000ff0300720c */ /* 0x040fe400007a4270 */
[----:B------:R-:W-:Y:S01]  /*6110*/  ISETP.GT.AND P0, PT, R3, 0x8, P0 ;  /* 0x000000080300780c */ /* 0x000fe20000704270 */
[----:B0-----:R-:W-:Y:S02]  /*6120*/  @P4 IMAD.MOV.U32 R4, RZ, RZ, R6 ;  /* 0x000000ffff044224 */ /* 0x001fe400078e0006 */
[----:B------:R-:W-:-:S05]  /*6130*/  @P4 IMAD.MOV.U32 R5, RZ, RZ, R7 ;  /* 0x000000ffff054224 */ /* 0x000fca00078e0007 */
[----:B------:R0:W-:Y:S01]  /*6140*/  @P4 STG.E.U16 desc[UR36][R4.64+0xe2], R81 ;  /* 0x0000e25104004986 */ /* 0x0001e2000c101524 */
[C---:B------:R-:W-:Y:S02]  /*6150*/  ISETP.GT.AND P4, PT, R3.reuse, RZ, P1 ;  /* 0x000000ff0300720c */ /* 0x040fe40000f84270 */
[----:B------:R-:W-:Y:S01]  /*6160*/  ISETP.GT.AND P1, PT, R3, 0x8, P1 ;  /* 0x000000080300780c */ /* 0x000fe20000f24270 */
[----:B0-----:R-:W-:Y:S02]  /*6170*/  @P3 IMAD.MOV.U32 R4, RZ, RZ, R8 ;  /* 0x000000ffff043224 */ /* 0x001fe400078e0008 */
[----:B------:R-:W-:-:S05]  /*6180*/  @P3 IMAD.MOV.U32 R5, RZ, RZ, R9 ;  /* 0x000000ffff053224 */ /* 0x000fca00078e0009 */
[----:B------:R0:W-:Y:S02]  /*6190*/  @P3 STG.E.U16 desc[UR36][R4.64+0xe0], R82 ;  /* 0x0000e05204003986 */ /* 0x0001e4000c101524 */
[----:B0-----:R-:W-:Y:S02]  /*61a0*/  @P2 IMAD.MOV.U32 R4, RZ, RZ, R8 ;  /* 0x000000ffff042224 */ /* 0x001fe400078e0008 */
[----:B------:R-:W-:-:S05]  /*61b0*/  @P2 IMAD.MOV.U32 R5, RZ, RZ, R9 ;  /* 0x000000ffff052224 */ /* 0x000fca00078e0009 */
[----:B------:R0:W-:Y:S02]  /*61c0*/  @P2 STG.E.U16 desc[UR36][R4.64+0xe2], R83 ;  /* 0x0000e25304002986 */ /* 0x0001e4000c101524 */
[----:B0-----:R-:W-:Y:S02]  /*61d0*/  @P4 IMAD.MOV.U32 R4, RZ, RZ, R6 ;  /* 0x000000ffff044224 */ /* 0x001fe400078e0006 */
[----:B------:R-:W-:-:S05]  /*61e0*/  @P4 IMAD.MOV.U32 R5, RZ, RZ, R7 ;  /* 0x000000ffff054224 */ /* 0x000fca00078e0007 */
[----:B------:R0:W-:Y:S04]  /*61f0*/  @P4 STG.E.U16 desc[UR36][R4.64+0xf0], R84 ;  /* 0x0000f05404004986 */ /* 0x0001e8000c101524 */
[----:B------:R1:W-:Y:S01]  /*6200*/  @P5 STG.E.U16 desc[UR36][R6.64+0xf2], R85 ;  /* 0x0000f25506005986 */ /* 0x0003e2000c101524 */
[----:B0-----:R-:W-:Y:S02]  /*6210*/  @P1 IMAD.MOV.U32 R4, RZ, RZ, R8 ;  /* 0x000000ffff041224 */ /* 0x001fe400078e0008 */
[----:B------:R-:W-:-:S05]  /*6220*/  @P1 IMAD.MOV.U32 R5, RZ, RZ, R9 ;  /* 0x000000ffff051224 */ /* 0x000fca00078e0009 */
[----:B------:R1:W-:Y:S04]  /*6230*/  @P1 STG.E.U16 desc[UR36][R4.64+0xf0], R86 ;  /* 0x0000f05604001986 */ /* 0x0003e8000c101524 */
[----:B------:R1:W-:Y:S02]  /*6240*/  @P0 STG.E.U16 desc[UR36][R8.64+0xf2], R87 ;  /* 0x0000f25708000986 */ /* 0x0003e4000c101524 */
.L_x_158:
[----:B------:R-:W-:Y:S05]  /*6250*/  BSYNC B0 ;  /* 0x0000000000007941 */ /* 0x000fea0003800000 */
.L_x_32:
[----:B------:R-:W-:Y:S01]  /*6260*/  IADD3 R16, P0, R16, UR38, RZ ;  /* 0x0000002610107c10 */ /* 0x000fe2000ff1e0ff */
[----:B------:R-:W-:Y:S01]  /*6270*/  ULDC.64 UR4, c[0x0][0x650] ;  /* 0x0001940000047ab9 */ /* 0x000fe20000000a00 */
[----:B------:R-:W-:Y:S01]  /*6280*/  PRMT R3, RZ, 0x7610, R3 ;  /* 0x00007610ff037816 */ /* 0x000fe20000000003 */
[----:B------:R-:W-:Y:S01]  /*6290*/  IMAD.MOV.U32 R100, RZ, RZ, -0x1 ;  /* 0xffffffffff647424 */ /* 0x000fe200078e00ff */
[----:B------:R-:W-:Y:S01]  /*62a0*/  IADD3.X R17, R17, UR41, RZ, P0, !PT ;  /* 0x0000002911117c10 */ /* 0x000fe200087fe4ff */
[----:B------:R-:W-:Y:S01]  /*62b0*/  IMAD.MOV.U32 R101, RZ, RZ, -0x1 ;  /* 0xffffffffff657424 */ /* 0x000fe200078e00ff */
[----:B------:R-:W-:-:S04]  /*62c0*/  ISETP.GE.U32.AND P0, PT, R16, UR4, PT ;  /* 0x0000000410007c0c */ /* 0x000fc8000bf06070 */
[----:B------:R-:W-:-:S13]  /*62d0*/  ISETP.GE.U32.AND.EX P0, PT, R17, UR5, PT, P0 ;  /* 0x0000000511007c0c */ /* 0x000fda000bf06100 */
[----:B------:R-:W-:Y:S05]  /*62e0*/  @P0 BRA `(.L_x_159) ;  /* 0x00000004004c0947 */ /* 0x000fea0003800000 */
[----:B------:R-:W0:Y:S01]  /*62f0*/  LDC.64 R10, c[0x0][0x628] ;  /* 0x00018a00ff0a7b82 */ /* 0x000e220000000a00 */
[----:B---3--:R-:W3:Y:S01]  /*6300*/  S2R R12, SR_CTAID.X ;  /* 0x00000000000c7919 */ /* 0x008ee20000002500 */
[----:B-12-4-:R-:W-:Y:S02]  /*6310*/  IMAD.MOV.U32 R8, RZ, RZ, R16 ;  /* 0x000000ffff087224 */ /* 0x016fe400078e0010 */
[----:B------:R-:W-:Y:S01]  /*6320*/  IMAD.MOV.U32 R9, RZ, RZ, R17 ;  /* 0x000000ffff097224 */ /* 0x000fe200078e0011 */
[----:B------:R-:W1:Y:S03]  /*6330*/  S2R R20, SR_CTAID.Y ;  /* 0x0000000000147919 */ /* 0x000e660000002600 */
[----:B------:R-:W2:Y:S08]  /*6340*/  LDC R0, c[0x0][0x630] ;  /* 0x00018c00ff007b82 */ /* 0x000eb00000000800 */
[----:B------:R-:W4:Y:S01]  /*6350*/  LDC.64 R14, c[0x0][0x620] ;  /* 0x00018800ff0e7b82 */ /* 0x000f220000000a00 */
[----:B0-----:R-:W-:-:S04]  /*6360*/  ISETP.NE.U32.AND P0, PT, R10, RZ, PT ;  /* 0x000000ff0a00720c */ /* 0x001fc80003f05070 */
[----:B------:R-:W-:-:S13]  /*6370*/  ISETP.NE.AND.EX P0, PT, R11, RZ, PT, P0 ;  /* 0x000000ff0b00720c */ /* 0x000fda0003f05300 */
[----:B-1234-:R-:W-:Y:S05]  /*6380*/  @!P0 BRA `(.L_x_160) ;  /* 0x0000000000288947 */ /* 0x01efea0003800000 */
        /* <DEDUP_REMOVED lines=10> */
.L_x_160:
[-CC-:B------:R-:W-:Y:S01]  /*6430*/  SHF.R.U64 R101, R8, R0.reuse, R9.reuse ;  /* 0x0000000008657219 */ /* 0x180fe20000001209 */
[----:B------:R-:W0:Y:S01]  /*6440*/  LDC.64 R26, c[0x0][0x640] ;  /* 0x00019000ff1a7b82 */ /* 0x000e220000000a00 */
[----:B------:R-:W-:Y:S01]  /*6450*/  SHF.R.U32.HI R0, RZ, R0, R9 ;  /* 0x00000000ff007219 */ /* 0x000fe20000011609 */
[----:B------:R-:W-:Y:S01]  /*6460*/  ULDC UR4, c[0x0][0x150] ;  /* 0x0000540000047ab9 */ /* 0x000fe20000000800 */
[----:B------:R-:W-:Y:S02]  /*6470*/  IADD3 R3, P0, RZ, -R101, RZ ;  /* 0x80000065ff037210 */ /* 0x000fe40007f1e0ff */
[----:B------:R-:W-:-:S03]  /*6480*/  I2FP.F32.U32 R7, R12 ;  /* 0x0000000c00077245 */ /* 0x000fc60000201000 */
[----:B------:R-:W1:Y:S01]  /*6490*/  LDC R6, c[0x0][0x618] ;  /* 0x00018600ff067b82 */ /* 0x000e620000000800 */
[----:B------:R-:W-:Y:S02]  /*64a0*/  IMAD.X R5, RZ, RZ, ~R0, P0 ;  /* 0x000000ffff057224 */ /* 0x000fe400000e0e00 */
[----:B------:R-:W-:Y:S01]  /*64b0*/  FMUL R7, R7, UR4 ;  /* 0x0000000407077c20 */ /* 0x000fe20008400000 */
[----:B------:R-:W-:Y:S01]  /*64c0*/  ULDC UR4, c[0x0][0x154] ;  /* 0x0000550000047ab9 */ /* 0x000fe20000000800 */
[-C--:B------:R-:W-:Y:S02]  /*64d0*/  IMAD R0, R5, R14.reuse, RZ ;  /* 0x0000000e05007224 */ /* 0x080fe400078e02ff */
[C---:B------:R-:W-:Y:S01]  /*64e0*/  IMAD.WIDE.U32 R4, R3.reuse, R14, R16 ;  /* 0x0000000e03047225 */ /* 0x040fe200078e0010 */
[----:B------:R-:W2:Y:S01]  /*64f0*/  LDC R8, c[0x0][0x608] ;  /* 0x00018200ff087b82 */ /* 0x000ea20000000800 */
[----:B------:R-:W3:Y:S02]  /*6500*/  F2I.U32.TRUNC.NTZ R7, R7 ;  /* 0x0000000700077305 */ /* 0x000ee4000020f000 */
[----:B------:R-:W-:Y:S01]  /*6510*/  IMAD R3, R3, R15, R0 ;  /* 0x0000000f03037224 */ /* 0x000fe200078e0200 */
[----:B------:R-:W-:-:S03]  /*6520*/  I2FP.F32.U32 R0, R20 ;  /* 0x0000001400007245 */ /* 0x000fc60000201000 */
[----:B------:R-:W-:Y:S01]  /*6530*/  IMAD.IADD R3, R5, 0x1, R3 ;  /* 0x0000000105037824 */ /* 0x000fe200078e0203 */
[----:B------:R-:W4:Y:S01]  /*6540*/  LDC R11, c[0x0][0x658] ;  /* 0x00019600ff0b7b82 */ /* 0x000f220000000800 */
[----:B0-----:R-:W-:-:S04]  /*6550*/  ISETP.NE.U32.AND P0, PT, R26, RZ, PT ;  /* 0x000000ff1a00720c */ /* 0x001fc80003f05070 */
[----:B------:R-:W-:-:S03]  /*6560*/  ISETP.NE.AND.EX P0, PT, R27, RZ, PT, P0 ;  /* 0x000000ff1b00720c */ /* 0x000fc60003f05300 */
[----:B------:R-:W0:Y:S01]  /*6570*/  LDC R9, c[0x0][0x144] ;  /* 0x00005100ff097b82 */ /* 0x000e220000000800 */
[-C--:B-1----:R-:W-:Y:S01]  /*6580*/  SHF.R.U64 R10, R4, R6.reuse, R3 ;  /* 0x00000006040a7219 */ /* 0x082fe20000001203 */
[----:B---3--:R-:W-:Y:S01]  /*6590*/  IMAD.MOV R7, RZ, RZ, -R7 ;  /* 0x000000ffff077224 */ /* 0x008fe200078e0a07 */
[----:B------:R-:W-:Y:S01]  /*65a0*/  SHF.R.U32.HI R3, RZ, R6, R3 ;  /* 0x00000006ff037219 */ /* 0x000fe20000011603 */
[----:B------:R-:W-:-:S04]  /*65b0*/  FMUL R6, R0, UR4 ;  /* 0x0000000400067c20 */ /* 0x000fc80008400000 */
[----:B------:R-:W1:Y:S01]  /*65c0*/  LDC R21, c[0x0][0x148] ;  /* 0x00005200ff157b82 */ /* 0x000e620000000800 */
[----:B------:R3:W0:Y:S01]  /*65d0*/  F2I.U32.TRUNC.NTZ R14, R6 ;  /* 0x00000006000e7305 */ /* 0x000622000020f000 */
[-CC-:B--2---:R-:W-:Y:S02]  /*65e0*/  SHF.R.U64 R13, R10, R8.reuse, R3.reuse ;  /* 0x000000080a0d7219 */ /* 0x184fe40000001203 */
[----:B------:R-:W-:-:S04]  /*65f0*/  SHF.R.U32.HI R0, RZ, R8, R3 ;  /* 0x00000008ff007219 */ /* 0x000fc80000011603 */
[----:B-----5:R-:W2:Y:S01]  /*6600*/  LDC R24, c[0x0][0x648] ;  /* 0x00019200ff187b82 */ /* 0x020ea20000000800 */
[-CC-:B----4-:R-:W-:Y:S02]  /*6610*/  SHF.R.U64 R15, R13, R11.reuse, R0.reuse ;  /* 0x0000000b0d0f7219 */ /* 0x190fe40000001200 */
[----:B------:R-:W-:-:S03]  /*6620*/  SHF.R.U32.HI R5, RZ, R11, R0 ;  /* 0x0000000bff057219 */ /* 0x000fc60000011600 */
[----:B------:R-:W-:Y:S02]  /*6630*/  IMAD.MOV.U32 R4, RZ, RZ, R15 ;  /* 0x000000ffff047224 */ /* 0x000fe400078e000f */
[----:B------:R-:W4:Y:S01]  /*6640*/  LDC R28, c[0x0][0x638] ;  /* 0x00018e00ff1c7b82 */ /* 0x000f220000000800 */
[----:B0-----:R-:W-:-:S07]  /*6650*/  IMAD R25, R9, R7, R12 ;  /* 0x0000000709197224 */ /* 0x001fce00078e020c */
[----:B------:R-:W0:Y:S08]  /*6660*/  LDC R29, c[0x0][0x610] ;  /* 0x00018400ff1d7b82 */ /* 0x000e300000000800 */
[----:B------:R-:W0:Y:S01]  /*6670*/  LDC R30, c[0x0][0x600] ;  /* 0x00018000ff1e7b82 */ /* 0x000e220000000800 */
[----:B-123--:R-:W-:Y:S05]  /*6680*/  @!P0 BRA `(.L_x_161) ;  /* 0x0000000000288947 */ /* 0x00efea0003800000 */
[----:B------:R-:W1:Y:S02]  /*6690*/  LDC R0, c[0x0][0x64c] ;  /* 0x00019300ff007b82 */ /* 0x000e640000000800 */
[----:B-1----:R-:W-:-:S05]  /*66a0*/  IADD3 R3, P0, R15, R0, RZ ;  /* 0x000000000f037210 */ /* 0x002fca0007f1e0ff */
        /* <DEDUP_REMOVED lines=8> */
.L_x_161:
[----:B------:R-:W-:Y:S01]  /*6730*/  ISETP.NE.AND P0, PT, R2, 0x1, PT ;  /* 0x000000010200780c */ /* 0x000fe20003f05270 */
[----:B------:R-:W-:Y:S01]  /*6740*/  IMAD.MOV R14, RZ, RZ, -R14 ;  /* 0x000000ffff0e7224 */ /* 0x000fe200078e0a0e */
[----:B------:R-:W-:Y:S02]  /*6750*/  SHF.R.U64 R3, R4, R24, R5 ;  /* 0x0000001804037219 */ /* 0x000fe40000001205 */
[----:B------:R-:W-:Y:S02]  /*6760*/  LOP3.LUT R0, R13, R98, RZ, 0xc0, !PT ;  /* 0x000000620d007212 */ /* 0x000fe400078ec0ff */
[----:B------:R-:W-:Y:S01]  /*6770*/  LOP3.LUT R10, R10, R97, RZ, 0xc0, !PT ;  /* 0x000000610a0a7212 */ /* 0x000fe200078ec0ff */
[----:B------:R-:W-:Y:S02]  /*6780*/  IMAD.MOV R4, RZ, RZ, -R3 ;  /* 0x000000ffff047224 */ /* 0x000fe400078e0a03 */
[----:B------:R-:W-:Y:S02]  /*6790*/  IMAD R0, R93, R3, R0 ;  /* 0x000000035d007224 */ /* 0x000fe400078e0200 */
[----:B----4-:R-:W-:-:S02]  /*67a0*/  IMAD R3, R4, R28, R15 ;  /* 0x0000001c04037224 */ /* 0x010fc400078e020f */
[----:B------:R-:W-:Y:S02]  /*67b0*/  @P0 IMAD R25, R21, R14, R20 ;  /* 0x0000000e15190224 */ /* 0x000fe400078e0214 */
[----:B0-----:R-:W-:Y:S02]  /*67c0*/  IMAD R5, R3, R30, R10 ;  /* 0x0000001e03057224 */ /* 0x001fe400078e020a */
[----:B------:R-:W-:Y:S02]  /*67d0*/  IMAD R0, R0, R29, R25 ;  /* 0x0000001d00007224 */ /* 0x000fe400078e0219 */
[----:B------:R-:W-:-:S03]  /*67e0*/  IMAD.MOV.U32 R4, RZ, RZ, 0x1 ;  /* 0x00000001ff047424 */ /* 0x000fc600078e00ff */
[----:B------:R-:W-:Y:S02]  /*67f0*/  SEL R100, R5, R0, !P0 ;  /* 0x0000000005647207 */ /* 0x000fe40004000000 */
[----:B------:R-:W-:Y:S02]  /*6800*/  PRMT R3, R4, 0x7610, R3 ;  /* 0x0000761004037816 */ /* 0x000fe40000000003 */
[----:B------:R-:W-:-:S07]  /*6810*/  SEL R0, R0, R5, !P0 ;  /* 0x0000000500007207 */ /* 0x000fce0004000000 */
.L_x_159:
[----:B------:R-:W-:Y:S01]  /*6820*/  LOP3.LUT P0, RZ, R3, 0xff, RZ, 0xc0, !PT ;  /* 0x000000ff03ff7812 */ /* 0x000fe2000780c0ff */
[----:B------:R-:W-:Y:S01]  /*6830*/  UIMAD.WIDE.U32 UR4, UR42, -0x55555555, URZ ;  /* 0xaaaaaaab2a0478a5 */ /* 0x000fe2000f8e003f */
[----:B------:R-:W-:-:S03]  /*6840*/  IMAD.MOV.U32 R103, RZ, RZ, R0 ;  /* 0x000000ffff677224 */ /* 0x000fc600078e0000 */
[----:B------:R-:W-:-:S04]  /*6850*/  USHF.R.U32.HI UR4, URZ, 0x2, UR5 ;  /* 0x000000023f047899 */ /* 0x000fc80008011605 */
[----:B------:R-:W-:-:S04]  /*6860*/  UIMAD UR42, UR4, -0x6, UR42 ;  /* 0xfffffffa042a78a4 */ /* 0x000fc8000f8e022a */
[----:B------:R-:W-:Y:S08]  /*6870*/  @P0 BRA `(.L_x_162) ;  /* 0xffffffac00100947 */ /* 0x000ff0000383ffff */
[----:B------:R-:W-:Y:S05]  /*6880*/  EXIT ;  /* 0x000000000000794d */ /* 0x000fea0003800000 */
.L_x_7:
        /* <DEDUP_REMOVED lines=26> */
.L_x_164:
[----:B------:R-:W0:Y:S01]  /*6a30*/  LDC.64 R28, c[0x0][0x640] ;  /* 0x00019000ff1c7b82 */ /* 0x000e220000000a00 */
[-CC-:B------:R-:W-:Y:S01]  /*6a40*/  SHF.R.U64 R22, R14, R6.reuse, R15.reuse ;  /* 0x000000060e167219 */ /* 0x180fe2000000120f */
[----:B------:R-:W-:Y:S01]  /*6a50*/  IMAD.MOV.U32 R30, RZ, RZ, 0x1 ;  /* 0x00000001ff1e7424 */ /* 0x000fe200078e00ff */
[----:B------:R-:W-:Y:S02]  /*6a60*/  SHF.R.U32.HI R6, RZ, R6, R15 ;  /* 0x00000006ff067219 */ /* 0x000fe4000001160f */
[----:B------:R-:W-:-:S03]  /*6a70*/  IADD3 R13, P0, RZ, -R22, RZ ;  /* 0x80000016ff0d7210 */ /* 0x000fc60007f1e0ff */
[----:B------:R-:W1:Y:S02]  /*6a80*/  LDC R12, c[0x0][0x618] ;  /* 0x00018600ff0c7b82 */ /* 0x000e640000000800 */
[----:B------:R-:W-:-:S04]  /*6a90*/  IMAD.X R11, RZ, RZ, ~R6, P0 ;  /* 0x000000ffff0b7224 */ /* 0x000fc800000e0e06 */
[-C--:B------:R-:W-:Y:S02]  /*6aa0*/  IMAD R6, R11, R24.reuse, RZ ;  /* 0x000000180b067224 */ /* 0x080fe400078e02ff */
[----:B------:R-:W2:Y:S01]  /*6ab0*/  LDC R14, c[0x0][0x608] ;  /* 0x00018200ff0e7b82 */ /* 0x000ea20000000800 */
[----:B------:R-:W-:-:S04]  /*6ac0*/  IMAD.WIDE.U32 R10, R13, R24, R16 ;  /* 0x000000180d0a7225 */ /* 0x000fc800078e0010 */
[----:B------:R-:W-:-:S03]  /*6ad0*/  IMAD R13, R13, R25, R6 ;  /* 0x000000190d0d7224 */ /* 0x000fc600078e0206 */
[----:B------:R-:W3:Y:S01]  /*6ae0*/  LDC R27, c[0x0][0x658] ;  /* 0x00019600ff1b7b82 */ /* 0x000ee20000000800 */
[----:B------:R-:W-:Y:S01]  /*6af0*/  IMAD.IADD R11, R11, 0x1, R13 ;  /* 0x000000010b0b7824 */ /* 0x000fe200078e020d */
[----:B0-----:R-:W-:-:S04]  /*6b00*/  ISETP.NE.U32.AND P0, PT, R28, RZ, PT ;  /* 0x000000ff1c00720c */ /* 0x001fc80003f05070 */
[----:B------:R-:W-:Y:S02]  /*6b10*/  ISETP.NE.AND.EX P0, PT, R29, RZ, PT, P0 ;  /* 0x000000ff1d00720c */ /* 0x000fe40003f05300 */
[----:B------:R-:W0:Y:S01]  /*6b20*/  LDC R20, c[0x0][0x600] ;  /* 0x00018000ff147b82 */ /* 0x000e220000000800 */
[-CC-:B-1----:R-:W-:Y:S01]  /*6b30*/  SHF.R.U64 R8, R10, R12.reuse, R11.reuse ;  /* 0x0000000c0a087219 */ /* 0x182fe2000000120b */
[----:B------:R-:W-:Y:S01]  /*6b40*/  IMAD.MOV.U32 R10, RZ, RZ, -0x1 ;  /* 0xffffffffff0a7424 */ /* 0x000fe200078e00ff */
[----:B------:R-:W-:-:S05]  /*6b50*/  SHF.R.U32.HI R11, RZ, R12, R11 ;  /* 0x0000000cff0b7219 */ /* 0x000fca000001160b */
[----:B------:R-:W1:Y:S01]  /*6b60*/  LDC R24, c[0x0][0x648] ;  /* 0x00019200ff187b82 */ /* 0x000e620000000800 */
[-CC-:B--2---:R-:W-:Y:S02]  /*6b70*/  SHF.R.U64 R21, R8, R14.reuse, R11.reuse ;  /* 0x0000000e08157219 */ /* 0x184fe4000000120b */
[----:B------:R-:W-:-:S05]  /*6b80*/  SHF.R.U32.HI R6, RZ, R14, R11 ;  /* 0x0000000eff067219 */ /* 0x000fca000001160b */
[----:B------:R-:W2:Y:S01]  /*6b90*/  LDC R26, c[0x0][0x638] ;  /* 0x00018e00ff1a7b82 */ /* 0x000ea20000000800 */
[-C--:B---3--:R-:W-:Y:S02]  /*6ba0*/  SHF.L.U32 R10, R10, R27.reuse, RZ ;  /* 0x0000001b0a0a7219 */ /* 0x088fe400000006ff */
[-CC-:B------:R-:W-:Y:S02]  /*6bb0*/  SHF.R.U64 R25, R21, R27.reuse, R6.reuse ;  /* 0x0000001b15197219 */ /* 0x180fe40000001206 */
[----:B------:R-:W-:Y:S02]  /*6bc0*/  LOP3.LUT R32, RZ, R10, RZ, 0x33, !PT ;  /* 0x0000000aff207212 */ /* 0x000fe400078e33ff */
[----:B------:R-:W-:Y:S01]  /*6bd0*/  SHF.R.U32.HI R11, RZ, R27, R6 ;  /* 0x0000001bff0b7219 */ /* 0x000fe20000011606 */
[----:B------:R-:W3:Y:S01]  /*6be0*/  LDC R31, c[0x0][0x610] ;  /* 0x00018400ff1f7b82 */ /* 0x000ee20000000800 */
[----:B------:R-:W-:Y:S01]  /*6bf0*/  IMAD.MOV.U32 R10, RZ, RZ, R25 ;  /* 0x000000ffff0a7224 */ /* 0x000fe200078e0019 */
[----:B------:R-:W-:Y:S06]  /*6c00*/  @!P0 BRA `(.L_x_165) ;  /* 0x0000000000288947 */ /* 0x000fec0003800000 */
        /* <DEDUP_REMOVED lines=10> */
.L_x_165:
[----:B------:R-:W-:Y:S02]  /*6cb0*/  ISETP.NE.AND P0, PT, R2, 0x1, PT ;  /* 0x000000010200780c */ /* 0x000fe40003f05270 */
[----:B-1----:R-:W-:Y:S01]  /*6cc0*/  SHF.R.U64 R6, R10, R24, R11 ;  /* 0x000000180a067219 */ /* 0x002fe2000000120b */
[----:B0-----:R-:W-:Y:S01]  /*6cd0*/  VIADD R11, R20, 0xffffffff ;  /* 0xffffffff140b7836 */ /* 0x001fe20000000000 */
[----:B------:R-:W-:Y:S02]  /*6ce0*/  SHF.L.U32 R30, R30, R27, RZ ;  /* 0x0000001b1e1e7219 */ /* 0x000fe400000006ff */
[----:B------:R-:W-:Y:S01]  /*6cf0*/  LOP3.LUT R5, R21, R32, RZ, 0xc0, !PT ;  /* 0x0000002015057212 */ /* 0x000fe200078ec0ff */
[----:B------:R-:W-:-:S04]  /*6d00*/  IMAD.MOV R10, RZ, RZ, -R6 ;  /* 0x000000ffff0a7224 */ /* 0x000fc800078e0a06 */
[----:B------:R-:W-:Y:S01]  /*6d10*/  IMAD R6, R30, R6, R5 ;  /* 0x000000061e067224 */ /* 0x000fe200078e0205 */
[----:B------:R-:W-:Y:S01]  /*6d20*/  LOP3.LUT R5, R8, R11, RZ, 0xc0, !PT ;  /* 0x0000000b08057212 */ /* 0x000fe200078ec0ff */
[----:B------:R-:W-:Y:S02]  /*6d30*/  @P0 IMAD R7, R9, R23, R4 ;  /* 0x0000001709070224 */ /* 0x000fe400078e0204 */
[----:B--2---:R-:W-:Y:S02]  /*6d40*/  IMAD R4, R10, R26, R25 ;  /* 0x0000001a0a047224 */ /* 0x004fe400078e0219 */
[----:B---3--:R-:W-:Y:S02]  /*6d50*/  IMAD R7, R6, R31, R7 ;  /* 0x0000001f06077224 */ /* 0x008fe400078e0207 */
[----:B------:R-:W-:Y:S02]  /*6d60*/  IMAD R4, R4, R20, R5 ;  /* 0x0000001404047224 */ /* 0x000fe400078e0205 */
[----:B------:R-:W-:-:S02]  /*6d70*/  IMAD.MOV.U32 R8, RZ, RZ, 0x1 ;  /* 0x00000001ff087424 */ /* 0x000fc400078e00ff */
[----:B------:R-:W-:Y:S01]  /*6d80*/  IMAD.MOV.U32 R6, RZ, RZ, R22 ;  /* 0x000000ffff067224 */ /* 0x000fe200078e0016 */
[----:B------:R-:W-:Y:S02]  /*6d90*/  SEL R20, R4, R7, !P0 ;  /* 0x0000000704147207 */ /* 0x000fe40004000000 */
[----:B------:R-:W-:-:S07]  /*6da0*/  SEL R21, R7, R4, !P0 ;  /* 0x0000000407157207 */ /* 0x000fce0004000000 */
.L_x_163:
[----:B------:R-:W-:-:S08]  /*6db0*/  NOP ;  /* 0x0000000000007918 */ /* 0x000fd00000000000 */
[----:B------:R-:W0:-:S00]  /*6dc0*/  USETMAXREG.DEALLOC.CTAPOOL 0x28 ;  /* 0x00000028000079c8 */ /* 0x000e0000080e0500 */
[----:B0-----:R-:W-:-:S13]  /*6dd0*/  ISETP.NE.AND P0, PT, R3, RZ, PT ;  /* 0x000000ff0300720c */ /* 0x001fda0003f05270 */
[----:B------:R-:W-:Y:S05]  /*6de0*/  @P0 EXIT ;  /* 0x000000000000094d */ /* 0x000fea0003800000 */
[----:B------:R-:W-:Y:S01]  /*6df0*/  LOP3.LUT P0, RZ, R8, 0xff, RZ, 0xc0, !PT ;  /* 0x000000ff08ff7812 */ /* 0x000fe2000780c0ff */
[----:B------:R-:W-:Y:S02]  /*6e00*/  IMAD.MOV.U32 R3, RZ, RZ, 0x1 ;  /* 0x00000001ff037424 */ /* 0x000fe400078e00ff */
[----:B------:R-:W-:-:S10]  /*6e10*/  IMAD.MOV.U32 R8, RZ, RZ, RZ ;  /* 0x000000ffff087224 */ /* 0x000fd400078e00ff */
[----:B------:R-:W-:Y:S05]  /*6e20*/  @!P0 BRA `(.L_x_166) ;  /* 0x0000000c006c8947 */ /* 0x000fea0003800000 */
[----:B------:R-:W0:Y:S01]  /*6e30*/  LDC R3, c[0x0][0x28c] ;  /* 0x0000a300ff037b82 */ /* 0x000e220000000800 */
[----:B------:R-:W1:Y:S01]  /*6e40*/  S2R R13, SR_CgaCtaId ;  /* 0x00000000000d7919 */ /* 0x000e620000008800 */
[----:B------:R-:W-:Y:S01]  /*6e50*/  ULDC UR5, c[0x0][0x658] ;  /* 0x0001960000057ab9 */ /* 0x000fe20000000800 */
[----:B------:R-:W-:Y:S01]  /*6e60*/  UMOV UR6, 0xffffffff ;  /* 0xffffffff00067882 */ /* 0x000fe20000000000 */
[----:B------:R-:W-:Y:S01]  /*6e70*/  BSSY B0, `(.L_x_166) ;  /* 0x00000d6000007945 */ /* 0x000fe20003800000 */
[----:B------:R-:W-:Y:S01]  /*6e80*/  USHF.L.U32 UR6, UR6, UR5, URZ ;  /* 0x0000000506067299 */ /* 0x000fe2000800063f */
[----:B------:R-:W-:Y:S01]  /*6e90*/  IMAD.MOV.U32 R10, RZ, RZ, 0x1 ;  /* 0x00000001ff0a7424 */ /* 0x000fe200078e00ff */
[----:B------:R-:W-:Y:S01]  /*6ea0*/  LOP3.LUT R9, R18, 0x2, RZ, 0xfc, !PT ;  /* 0x0000000212097812 */ /* 0x000fe200078efcff */
[----:B------:R-:W-:Y:S01]  /*6eb0*/  IMAD.MOV.U32 R8, RZ, RZ, RZ ;  /* 0x000000ffff087224 */ /* 0x000fe200078e00ff */
[----:B------:R-:W-:Y:S01]  /*6ec0*/  ULDC UR4, c[0x0][0x600] ;  /* 0x0001800000047ab9 */ /* 0x000fe20000000800 */
[----:B------:R-:W-:Y:S01]  /*6ed0*/  UMOV UR7, 0x1 ;  /* 0x0000000100077882 */ /* 0x000fe20000000000 */
[----:B------:R-:W-:-:S02]  /*6ee0*/  UIADD3 UR4, UR4, -0x1, URZ ;  /* 0xffffffff04047890 */ /* 0x000fc4000fffe03f */
[----:B------:R-:W-:Y:S02]  /*6ef0*/  USHF.L.U32 UR5, UR7, UR5, URZ ;  /* 0x0000000507057299 */ /* 0x000fe4000800063f */
[----:B------:R-:W-:Y:S01]  /*6f00*/  ULOP3.LUT UR6, URZ, UR6, URZ, 0x33, !UPT ;  /* 0x000000063f067292 */ /* 0x000fe2000f8e333f */
[----:B------:R-:W-:Y:S01]  /*6f10*/  ULDC.64 UR42, c[0x0][0x198] ;  /* 0x00006600002a7ab9 */ /* 0x000fe20000000a00 */
[----:B0-----:R-:W-:-:S05]  /*6f20*/  VIADD R3, R3, 0x3f ;  /* 0x0000003f03037836 */ /* 0x001fca0000000000 */
[----:B------:R-:W-:-:S04]  /*6f30*/  SHF.R.S32.HI R4, RZ, 0x1f, R3 ;  /* 0x0000001fff047819 */ /* 0x000fc80000011403 */
[----:B------:R-:W-:Y:S01]  /*6f40*/  LEA.HI R4, R4, R3, RZ, 0x6 ;  /* 0x0000000304047211 */ /* 0x000fe200078f30ff */
[C---:B-1----:R-:W-:Y:S02]  /*6f50*/  IMAD.SHL.U32 R12, R13.reuse, 0x8, RZ ;  /* 0x000000080d0c7824 */ /* 0x042fe400078e00ff */
[----:B------:R-:W-:Y:S01]  /*6f60*/  IMAD.SHL.U32 R13, R13, 0x200, RZ ;  /* 0x000002000d0d7824 */ /* 0x000fe200078e00ff */
[----:B------:R-:W-:Y:S01]  /*6f70*/  SHF.R.S32.HI R11, RZ, 0x6, R4 ;  /* 0x00000006ff0b7819 */ /* 0x000fe20000011404 */
[----:B------:R-:W-:Y:S01]  /*6f80*/  IMAD.MOV.U32 R3, RZ, RZ, 0x1 ;  /* 0x00000001ff037424 */ /* 0x000fe200078e00ff */
[----:B------:R-:W-:Y:S02]  /*6f90*/  LOP3.LUT R12, R12, 0x38, RZ, 0xc0, !PT ;  /* 0x000000380c0c7812 */ /* 0x000fe400078ec0ff */
[----:B------:R-:W-:Y:S01]  /*6fa0*/  LOP3.LUT R13, R13, 0xe00, RZ, 0xc0, !PT ;  /* 0x00000e000d0d7812 */ /* 0x000fe200078ec0ff */
[----:B------:R-:W-:-:S07]  /*6fb0*/  VIADD R19, R11, 0x1 ;  /* 0x000000010b137836 */ /* 0x000fce0000000000 */
.L_x_177:
[----:B------:R-:W-:-:S03]  /*6fc0*/  UMOV UR7, 0xffffffff ;  /* 0xffffffff00077882 */ /* 0x000fc60000000000 */
[----:B------:R-:W-:Y:S05]  /*6fd0*/  BRA.DIV UR7, `(.L_x_167) ;  /* 0x0000001207307947 */ /* 0x000fea000b800000 */
[----:B------:R-:W-:-:S13]  /*6fe0*/  ELECT P6, URZ, PT ;  /* 0x00000000003f782f */ /* 0x000fda00038c0000 */
.L_x_190:
[----:B------:R-:W-:Y:S04]  /*6ff0*/  BSSY B1, `(.L_x_168) ;  /* 0x000004a000017945 */ /* 0x000fe80003800000 */
[----:B------:R-:W-:Y:S05]  /*7000*/  @!P6 BRA `(.L_x_169) ;  /* 0x000000040020e947 */ /* 0x000fea0003800000 */
[----:B------:R-:W0:Y:S02]  /*7010*/  LDC R4, c[0x0][0x28c] ;  /* 0x0000a300ff047b82 */ /* 0x000e240000000800 */
[----:B0-----:R-:W-:-:S13]  /*7020*/  ISETP.GE.AND P0, PT, R4, 0x1, PT ;  /* 0x000000010400780c */ /* 0x001fda0003f06270 */
[----:B------:R-:W-:Y:S05]  /*7030*/  @!P0 BRA `(.L_x_169) ;  /* 0x0000000400148947 */ /* 0x000fea0003800000 */
[----:B------:R-:W-:Y:S02]  /*7040*/  IMAD.SHL.U32 R21, R21, 0x80, RZ ;  /* 0x0000008015157824 */ /* 0x000fe400078e00ff */
[----:B------:R-:W-:Y:S02]  /*7050*/  IMAD.SHL.U32 R22, R20, 0x80, RZ ;  /* 0x0000008014167824 */ /* 0x000fe400078e00ff */
[----:B------:R-:W-:Y:S02]  /*7060*/  IMAD.MOV.U32 R25, RZ, RZ, RZ ;  /* 0x000000ffff197224 */ /* 0x000fe400078e00ff */
[----:B------:R-:W-:Y:S02]  /*7070*/  IMAD.MOV.U32 R4, RZ, RZ, R12 ;  /* 0x000000ffff047224 */ /* 0x000fe400078e000c */
[----:B------:R-:W-:Y:S02]  /*7080*/  IMAD.MOV.U32 R5, RZ, RZ, R19 ;  /* 0x000000ffff057224 */ /* 0x000fe400078e0013 */
[----:B------:R-:W-:-:S02]  /*7090*/  IMAD.MOV.U32 R7, RZ, RZ, R3 ;  /* 0x000000ffff077224 */ /* 0x000fc400078e0003 */
[----:B------:R-:W-:Y:S02]  /*70a0*/  IMAD.MOV.U32 R14, RZ, RZ, R8 ;  /* 0x000000ffff0e7224 */ /* 0x000fe400078e0008 */
[----:B------:R-:W-:Y:S02]  /*70b0*/  VIADD R26, R21, 0x40 ;  /* 0x00000040151a7836 */ /* 0x000fe40000000000 */
[----:B------:R-:W-:-:S07]  /*70c0*/  VIADD R27, R22, 0x40 ;  /* 0x00000040161b7836 */ /* 0x000fce0000000000 */
.L_x_172:
[----:B------:R-:W0:Y:S01]  /*70d0*/  S2R R20, SR_CgaCtaId ;  /* 0x0000000000147919 */ /* 0x000e220000008800 */
[----:B------:R-:W-:Y:S02]  /*70e0*/  MOV R15, 0x400 ;  /* 0x00000400000f7802 */ /* 0x000fe40000000f00 */
[----:B------:R-:W-:Y:S02]  /*70f0*/  ISETP.NE.AND P1, PT, R0, RZ, PT ;  /* 0x000000ff0000720c */ /* 0x000fe40003f25270 */
[----:B0-----:R-:W-:Y:S02]  /*7100*/  LEA R23, R20, R15, 0x18 ;  /* 0x0000000f14177211 */ /* 0x001fe400078ec0ff */
[----:B------:R-:W-:-:S09]  /*7110*/  SHF.L.U32 R15, R7, 0x1f, RZ ;  /* 0x0000001f070f7819 */ /* 0x000fd200000006ff */
[----:B------:R-:W0:Y:S01]  /*7120*/  @!P1 LDC R20, c[0x0][0x500] ;  /* 0x00014000ff149b82 */ /* 0x000e220000000800 */
[----:B------:R-:W-:-:S04]  /*7130*/  IMAD R24, R14, 0x8, R23 ;  /* 0x000000080e187824 */ /* 0x000fc800078e0217 */
[----:B------:R-:W1:Y:S02]  /*7140*/  SYNCS.PHASECHK.TRANS64.TRYWAIT P0, [R24+URZ+0x30], R15 ;  /* 0x0000300f180075a7 */ /* 0x000e64000800017f */
[----:B-1----:R-:W-:Y:S05]  /*7150*/  @!P0 BRA `(.L_x_170) ;  /* 0x0000000c00f08947 */ /* 0x002fea0003800000 */
.L_x_191:
[----:B-1----:R-:W-:Y:S01]  /*7160*/  PRMT R15, R9, 0x9910, RZ ;  /* 0x00009910090f7816 */ /* 0x002fe200000000ff */
[----:B0-----:R0:W-:Y:S03]  /*7170*/  @!P1 SYNCS.ARRIVE.TRANS64 RZ, [R24+URZ], R20 ;  /* 0x0000001418ff99a7 */ /* 0x0011e6000800003f */
[----:B------:R-:W-:-:S13]  /*7180*/  ISETP.NE.AND P0, PT, R15, 0x2, PT ;  /* 0x000000020f00780c */ /* 0x000fda0003f05270 */
[----:B0-----:R-:W-:Y:S05]  /*7190*/  @P0 BRA `(.L_x_171) ;  /* 0x0000000000040947 */ /* 0x001fea0003800000 */
[----:B------:R-:W-:Y:S01]  /*71a0*/  BPT.TRAP 0x1 ;  /* 0x000000040000795c */ /* 0x000fe20000300000 */
.L_x_171:
[----:B------:R-:W-:Y:S01]  /*71b0*/  IMAD R15, R14, 0x2000, R13 ;  /* 0x000020000e0f7824 */ /* 0x000fe200078e020d */
[----:B------:R-:W-:Y:S01]  /*71c0*/  R2UR UR33, R24 ;  /* 0x00000000182172ca */ /* 0x000fe200000e0000 */
[--C-:B------:R-:W-:Y:S01]  /*71d0*/  IMAD R20, R14, 0x4000, R23.reuse ;  /* 0x000040000e147824 */ /* 0x100fe200078e0217 */
[----:B------:R-:W-:Y:S01]  /*71e0*/  R2UR UR36, R6 ;  /* 0x00000000062472ca */ /* 0x000fe200000e0000 */
[----:B------:R-:W-:Y:S01]  /*71f0*/  IMAD R15, R15, 0x2, R23 ;  /* 0x000000020f0f7824 */ /* 0x000fe200078e0217 */
[----:B------:R-:W-:Y:S01]  /*7200*/  R2UR UR35, R25 ;  /* 0x00000000192372ca */ /* 0x000fe200000e0000 */
[----:B------:R-:W-:Y:S01]  /*7210*/  VIADD R5, R5, 0xffffffff ;  /* 0xffffffff05057836 */ /* 0x000fe20000000000 */
[----:B------:R-:W-:Y:S01]  /*7220*/  R2UR UR24, R20 ;  /* 0x00000000141872ca */ /* 0x000fe200000e0000 */
[----:B------:R-:W-:Y:S01]  /*7230*/  UIADD3 UR14, UP0, UR42, 0xf0, URZ ;  /* 0x000000f02a0e7890 */ /* 0x000fe2000ff1e03f */
[----:B------:R-:W-:Y:S01]  /*7240*/  R2UR UR8, R15 ;  /* 0x000000000f0872ca */ /* 0x000fe200000e0000 */
[----:B------:R-:W-:Y:S01]  /*7250*/  UIADD3 UR22, UP1, UR42, 0x1f0, URZ ;  /* 0x000001f02a167890 */ /* 0x000fe2000ff3e03f */
[----:B------:R-:W-:Y:S01]  /*7260*/  R2UR UR34, R21 ;  /* 0x00000000152272ca */ /* 0x000fe200000e0000 */
[----:B------:R-:W-:Y:S01]  /*7270*/  UIADD3.X UR15, URZ, UR43, URZ, UP0, !UPT ;  /* 0x0000002b3f0f7290 */ /* 0x000fe200087fe43f */
[----:B------:R-:W-:Y:S01]  /*7280*/  R2UR UR26, R26 ;  /* 0x000000001a1a72ca */ /* 0x000fe200000e0000 */
[----:B------:R-:W-:Y:S01]  /*7290*/  UIADD3.X UR23, URZ, UR43, URZ, UP1, !UPT ;  /* 0x0000002b3f177290 */ /* 0x000fe20008ffe43f */
[----:B------:R-:W-:Y:S01]  /*72a0*/  R2UR UR19, R4 ;  /* 0x00000000041372ca */ /* 0x000fe200000e0000 */
[----:B------:R-:W-:Y:S01]  /*72b0*/  VIADD R14, R14, 0x1 ;  /* 0x000000010e0e7836 */ /* 0x000fe20000000000 */
[----:B------:R-:W-:Y:S01]  /*72c0*/  R2UR UR18, R22 ;  /* 0x00000000161272ca */ /* 0x000fe200000e0000 */
[----:B------:R-:W-:Y:S01]  /*72d0*/  UMOV UR30, 0x0 ;  /* 0x00000000001e7882 */ /* 0x000fe20000000000 */
[----:B------:R-:W-:Y:S01]  /*72e0*/  R2UR UR10, R27 ;  /* 0x000000001b0a72ca */ /* 0x000fe200000e0000 */
[----:B------:R-:W-:Y:S01]  /*72f0*/  UIADD3 UR32, UR24, 0x180, URZ ;  /* 0x0000018018207890 */ /* 0x000fe2000fffe03f */
[----:B------:R-:W-:Y:S01]  /*7300*/  ISETP.GT.AND P1, PT, R5, 0x1, PT ;  /* 0x000000010500780c */ /* 0x000fe20003f24270 */
[----:B------:R-:W-:Y:S01]  /*7310*/  UIADD3 UR24, UR24, 0x2180, URZ ;  /* 0x0000218018187890 */ /* 0x000fe2000fffe03f */
[----:B------:R-:W-:Y:S01]  /*7320*/  ISETP.NE.AND P0, PT, R14, 0x6, PT ;  /* 0x000000060e00780c */ /* 0x000fe20003f05270 */
[----:B------:R-:W-:Y:S01]  /*7330*/  UIADD3 UR16, UR8, 0x18180, URZ ;  /* 0x0001818008107890 */ /* 0x000fe2000fffe03f */
[----:B------:R-:W-:Y:S01]  /*7340*/  VIADD R4, R4, 0x40 ;  /* 0x0000004004047836 */ /* 0x000fe20000000000 */
[----:B------:R-:W-:Y:S01]  /*7350*/  UIADD3 UR8, UR8, 0x1a180, URZ ;  /* 0x0001a18008087890 */ /* 0x000fe2000fffe03f */
[----:B------:R-:W-:Y:S01]  /*7360*/  SEL R20, RZ, 0x1, P0 ;  /* 0x00000001ff147807 */ /* 0x000fe20000000000 */
[----:B------:R-:W-:Y:S01]  /*7370*/  UMOV UR31, 0x10000000 ;  /* 0x10000000001f7882 */ /* 0x000fe20000000000 */
[----:B------:R-:W-:Y:S01]  /*7380*/  UMOV UR25, UR33 ;  /* 0x0000002100197c82 */ /* 0x000fe20008000000 */
[----:B------:R-:W-:Y:S01]  /*7390*/  UMOV UR28, UR36 ;  /* 0x00000024001c7c82 */ /* 0x000fe20008000000 */
[----:B------:R-:W-:Y:S01]  /*73a0*/  UMOV UR27, UR35 ;  /* 0x00000023001b7c82 */ /* 0x000fe20008000000 */
[----:B------:R-:W-:Y:S01]  /*73b0*/  UMOV UR7, 0xff0000 ;  /* 0x00ff000000077882 */ /* 0x000fe20000000000 */
[----:B------:R0:W-:Y:S01]  /*73c0*/  UTMALDG.3D [UR32], [UR14], desc[UR30] ;  /* 0x00001e200e0075b4 */ /* 0x0001e20008011000 */
[----:B------:R-:W-:Y:S01]  /*73d0*/  UMOV UR17, UR33 ;  /* 0x0000002100117c82 */ /* 0x000fe20008000000 */
[----:B------:R-:W-:Y:S01]  /*73e0*/  UMOV UR20, UR36 ;  /* 0x0000002400147c82 */ /* 0x000fe20008000000 */
[----:B------:R-:W-:Y:S01]  /*73f0*/  UMOV UR9, UR33 ;  /* 0x0000002100097c82 */ /* 0x000fe20008000000 */
[----:B------:R-:W-:Y:S01]  /*7400*/  UMOV UR11, UR19 ;  /* 0x00000013000b7c82 */ /* 0x000fe20008000000 */
[----:B------:R-:W-:Y:S01]  /*7410*/  UMOV UR12, UR36 ;  /* 0x00000024000c7c82 */ /* 0x000fe20008000000 */
[----:B------:R-:W-:Y:S01]  /*7420*/  LOP3.LUT R7, R7, R20, RZ, 0x3c, !PT ;  /* 0x0000001407077212 */ /* 0x000fe200078e3cff */
[----:B------:R-:W-:Y:S01]  /*7430*/  VIADD R25, R25, 0x40 ;  /* 0x0000004019197836 */ /* 0x000fe20000000000 */
[----:B------:R0:W-:Y:S01]  /*7440*/  UTMALDG.3D [UR24], [UR14], desc[UR30] ;  /* 0x00001e180e0075b4 */ /* 0x0001e20008011000 */
[----:B------:R-:W-:Y:S01]  /*7450*/  SEL R14, R14, RZ, P0 ;  /* 0x000000ff0e0e7207 */ /* 0x000fe20000000000 */
[----:B------:R0:W-:Y:S01]  /*7460*/  UTMALDG.3D.MULTICAST [UR16], [UR22], UR7, desc[UR30] ;  /* 0x00001e10160073b4 */ /* 0x0001e20008011807 */
[----:B------:R0:W-:Y:S02]  /*7470*/  UTMALDG.3D.MULTICAST [UR8], [UR22], UR7, desc[UR30] ;  /* 0x00001e08160073b4 */ /* 0x0001e40008011807 */
[----:B0-----:R-:W-:Y:S05]  /*7480*/  @P1 BRA `(.L_x_172) ;  /* 0xfffffffc00101947 */ /* 0x001fea000383ffff */
.L_x_169:
[----:B------:R-:W-:Y:S05]  /*7490*/  BSYNC B1 ;  /* 0x0000000000017941 */ /* 0x000fea0003800000 */
.L_x_168:
[----:B------:R-:W-:Y:S01]  /*74a0*/  LOP3.LUT P1, RZ, R10, 0xff, RZ, 0xc0, !PT ;  /* 0x000000ff0aff7812 */ /* 0x000fe2000782c0ff */
[C---:B------:R-:W-:Y:S01]  /*74b0*/  IMAD.IADD R7, R11.reuse, 0x1, R8 ;  /* 0x000000010b077824 */ /* 0x040fe200078e0208 */
[----:B------:R-:W-:Y:S01]  /*74c0*/  ULDC.64 UR8, c[0x0][0x650] ;  /* 0x0001940000087ab9 */ /* 0x000fe20000000a00 */
[----:B------:R-:W-:Y:S01]  /*74d0*/  ISETP.GE.U32.AND P2, PT, R11, 0x6, PT ;  /* 0x000000060b00780c */ /* 0x000fe20003f46070 */
[----:B------:R-:W-:Y:S01]  /*74e0*/  BSSY B1, `(.L_x_173) ;  /* 0x000006c000017945 */ /* 0x000fe20003800000 */
[----:B------:R-:W-:Y:S01]  /*74f0*/  IMAD.MOV.U32 R21, RZ, RZ, -0x1 ;  /* 0xffffffffff157424 */ /* 0x000fe200078e00ff */
[----:B------:R-:W-:Y:S01]  /*7500*/  ISETP.GT.U32.AND P0, PT, R7, 0x5, PT ;  /* 0x000000050700780c */ /* 0x000fe20003f04070 */
[----:B------:R-:W-:Y:S01]  /*7510*/  IMAD.MOV.U32 R20, RZ, RZ, -0x1 ;  /* 0xffffffffff147424 */ /* 0x000fe200078e00ff */
[----:B------:R-:W-:Y:S02]  /*7520*/  PRMT R10, RZ, 0x7610, R10 ;  /* 0x00007610ff0a7816 */ /* 0x000fe4000000000a */
[----:B------:R-:W-:-:S03]  /*7530*/  ISETP.LT.U32.AND P0, PT, R11, 0x6, P0 ;  /* 0x000000060b00780c */ /* 0x000fc60000701070 */
[----:B------:R-:W0:Y:S01]  /*7540*/  @P1 S2R R5, SR_CgaCtaId ;  /* 0x0000000000051919 */ /* 0x000e220000008800 */
[----:B------:R-:W-:-:S04]  /*7550*/  @P1 MOV R4, 0x400 ;  /* 0x0000040000041802 */ /* 0x000fc80000000f00 */
[----:B0-----:R-:W-:Y:S01]  /*7560*/  @P1 LEA R6, R5, R4, 0x18 ;  /* 0x0000000405061211 */ /* 0x001fe200078ec0ff */
[----:B------:R-:W-:Y:S01]  /*7570*/  IMAD.WIDE.U32 R4, R7, -0x55555555, RZ ;  /* 0xaaaaaaab07047825 */ /* 0x000fe200078e00ff */
[----:B------:R-:W-:Y:S02]  /*7580*/  SEL R4, RZ, 0x1, !P0 ;  /* 0x00000001ff047807 */ /* 0x000fe40004000000 */
[----:B------:R0:W-:Y:S01]  /*7590*/  @P1 SYNCS.ARRIVE.TRANS64.A1T0 RZ, [R6+URZ+0x78], RZ ;  /* 0x000078ff06ff19a7 */ /* 0x0001e2000810003f */
[----:B------:R-:W-:Y:S02]  /*75a0*/  IADD3 R16, P1, R16, UR38, RZ ;  /* 0x0000002610107c10 */ /* 0x000fe4000ff3e0ff */
[----:B------:R-:W-:Y:S02]  /*75b0*/  LOP3.LUT R3, R3, R4, RZ, 0x3c, !PT ;  /* 0x0000000403037212 */ /* 0x000fe400078e3cff */
[----:B------:R-:W-:Y:S02]  /*75c0*/  IADD3.X R17, R17, UR41, RZ, P1, !PT ;  /* 0x0000002911117c10 */ /* 0x000fe40008ffe4ff */
[----:B------:R-:W-:-:S02]  /*75d0*/  ISETP.GE.U32.AND P0, PT, R16, UR8, PT ;  /* 0x0000000810007c0c */ /* 0x000fc4000bf06070 */
[----:B0-----:R-:W-:Y:S02]  /*75e0*/  SHF.R.U32.HI R6, RZ, 0x2, R5 ;  /* 0x00000002ff067819 */ /* 0x001fe40000011605 */
[----:B------:R-:W-:Y:S02]  /*75f0*/  ISETP.GE.U32.AND.EX P0, PT, R17, UR9, PT, P0 ;  /* 0x0000000911007c0c */ /* 0x000fe4000bf06100 */
[----:B------:R-:W-:Y:S01]  /*7600*/  @P2 LOP3.LUT R3, R3, 0x1, R6, 0x78, !PT ;  /* 0x0000000103032812 */ /* 0x000fe200078e7806 */
[----:B------:R-:W-:Y:S01]  /*7610*/  IMAD R8, R6, -0x6, R7 ;  /* 0xfffffffa06087824 */ /* 0x000fe200078e0207 */
[----:B------:R-:W-:Y:S01]  /*7620*/  PRMT R4, RZ, 0x7610, R4 ;  /* 0x00007610ff047816 */ /* 0x000fe20000000004 */
[----:B------:R-:W-:-:S08]  /*7630*/  IMAD.MOV.U32 R6, RZ, RZ, -0x1 ;  /* 0xffffffffff067424 */ /* 0x000fd000078e00ff */
[----:B------:R-:W-:Y:S05]  /*7640*/  @P0 BRA `(.L_x_174) ;  /* 0x0000000400540947 */ /* 0x000fea0003800000 */
[----:B------:R-:W0:Y:S01]  /*7650*/  S2R R15, SR_CTAID.X ;  /* 0x00000000000f7919 */ /* 0x000e220000002500 */
[----:B------:R-:W-:Y:S01]  /*7660*/  ULDC.64 UR8, c[0x0][0x628] ;  /* 0x00018a0000087ab9 */ /* 0x000fe20000000a00 */
[----:B------:R-:W-:Y:S01]  /*7670*/  ULDC UR10, c[0x0][0x630] ;  /* 0x00018c00000a7ab9 */ /* 0x000fe20000000800 */
[----:B------:R-:W-:Y:S01]  /*7680*/  ISETP.NE.U32.AND P0, PT, RZ, UR8, PT ;  /* 0x00000008ff007c0c */ /* 0x000fe2000bf05070 */
[----:B------:R-:W1:Y:S01]  /*7690*/  S2R R20, SR_CTAID.Y ;  /* 0x0000000000147919 */ /* 0x000e620000002600 */
[----:B------:R-:W-:Y:S01]  /*76a0*/  ULDC UR11, c[0x0][0x150] ;  /* 0x00005400000b7ab9 */ /* 0x000fe20000000800 */
[----:B------:R-:W-:Y:S01]  /*76b0*/  IMAD.MOV.U32 R4, RZ, RZ, R16 ;  /* 0x000000ffff047224 */ /* 0x000fe200078e0010 */
[----:B------:R-:W-:Y:S01]  /*76c0*/  ISETP.NE.AND.EX P0, PT, RZ, UR9, PT, P0 ;  /* 0x00000009ff007c0c */ /* 0x000fe2000bf05300 */
[----:B------:R-:W-:Y:S01]  /*76d0*/  IMAD.MOV.U32 R5, RZ, RZ, R17 ;  /* 0x000000ffff057224 */ /* 0x000fe200078e0011 */
[----:B0-----:R-:W-:-:S11]  /*76e0*/  I2FP.F32.U32 R22, R15 ;  /* 0x0000000f00167245 */ /* 0x001fd60000201000 */
[----:B------:R-:W-:Y:S05]  /*76f0*/  @!P0 BRA `(.L_x_175) ;  /* 0x0000000000288947 */ /* 0x000fea0003800000 */
[----:B------:R-:W-:Y:S02]  /*7700*/  ULDC UR7, c[0x0][0x634] ;  /* 0x00018d0000077ab9 */ /* 0x000fe40000000800 */
[----:B------:R-:W-:-:S05]  /*7710*/  IADD3 R5, P0, R16, UR7, RZ ;  /* 0x0000000710057c10 */ /* 0x000fca000ff1e0ff */
[----:B------:R-:W-:-:S04]  /*7720*/  IMAD.X R21, RZ, RZ, R17, P0 ;  /* 0x000000ffff157224 */ /* 0x000fc800000e0611 */
[----:B------:R-:W-:-:S04]  /*7730*/  IMAD.WIDE.U32 R6, R21, UR8, RZ ;  /* 0x0000000815067c25 */ /* 0x000fc8000f8e00ff */
[----:B------:R-:W-:-:S04]  /*7740*/  IMAD.WIDE.U32 R6, P0, R5, UR9, R6 ;  /* 0x0000000905067c25 */ /* 0x000fc8000f800006 */
[----:B------:R-:W-:-:S04]  /*7750*/  IMAD.WIDE.U32 R4, R5, UR8, RZ ;  /* 0x0000000805047c25 */ /* 0x000fc8000f8e00ff */
[----:B------:R-:W-:Y:S01]  /*7760*/  IMAD.MOV.U32 R4, RZ, RZ, R7 ;  /* 0x000000ffff047224 */ /* 0x000fe200078e0007 */
[----:B------:R-:W-:Y:S01]  /*7770*/  IADD3 RZ, P1, R5, R6, RZ ;  /* 0x0000000605ff7210 */ /* 0x000fe20007f3e0ff */
[----:B------:R-:W-:-:S04]  /*7780*/  IMAD.X R5, RZ, RZ, RZ, P0 ;  /* 0x000000ffff057224 */ /* 0x000fc800000e06ff */
[----:B------:R-:W-:-:S08]  /*7790*/  IMAD.WIDE.U32.X R4, R21, UR9, R4, P1 ;  /* 0x0000000915047c25 */ /* 0x000fd000088e0404 */
.L_x_175:
[--C-:B------:R-:W-:Y:S01]  /*77a0*/  SHF.R.U64 R14, R4, UR10, R5.reuse ;  /* 0x0000000a040e7c19 */ /* 0x100fe20008001205 */
[----:B------:R-:W-:Y:S01]  /*77b0*/  FMUL R22, R22, UR11 ;  /* 0x0000000b16167c20 */ /* 0x000fe20008400000 */
[----:B------:R-:W-:Y:S01]  /*77c0*/  SHF.R.U32.HI R4, RZ, UR10, R5 ;  /* 0x0000000aff047c19 */ /* 0x000fe20008011605 */
[----:B------:R-:W0:Y:S01]  /*77d0*/  LDC R6, c[0x0][0x144] ;  /* 0x00005100ff067b82 */ /* 0x000e220000000800 */
[----:B------:R-:W-:Y:S01]  /*77e0*/  IADD3 R5, P0, RZ, -R14, RZ ;  /* 0x8000000eff057210 */ /* 0x000fe20007f1e0ff */
[----:B------:R-:W-:Y:S01]  /*77f0*/  ULDC UR7, c[0x0][0x154] ;  /* 0x0000550000077ab9 */ /* 0x000fe20000000800 */
[----:B-1----:R-:W-:Y:S01]  /*7800*/  I2FP.F32.U32 R7, R20 ;  /* 0x0000001400077245 */ /* 0x002fe20000201000 */
[----:B------:R-:W1:Y:S01]  /*7810*/  F2I.U32.TRUNC.NTZ R22, R22 ;  /* 0x0000001600167305 */ /* 0x000e62000020f000 */
[----:B------:R-:W-:Y:S01]  /*7820*/  ULDC.64 UR8, c[0x0][0x620] ;  /* 0x0001880000087ab9 */ /* 0x000fe20000000a00 */
[----:B------:R-:W-:Y:S01]  /*7830*/  IMAD.X R4, RZ, RZ, ~R4, P0 ;  /* 0x000000ffff047224 */ /* 0x000fe200000e0e04 */
[----:B------:R-:W-:Y:S01]  /*7840*/  ISETP.NE.AND P2, PT, R2, 0x1, PT ;  /* 0x000000010200780c */ /* 0x000fe20003f45270 */
[----:B------:R-:W-:Y:S01]  /*7850*/  FMUL R23, R7, UR7 ;  /* 0x0000000707177c20 */ /* 0x000fe20008400000 */
[----:B------:R-:W2:Y:S01]  /*7860*/  LDC R25, c[0x0][0x148] ;  /* 0x00005200ff197b82 */ /* 0x000ea20000000800 */
[----:B------:R-:W-:Y:S01]  /*7870*/  IMAD R4, R4, UR8, RZ ;  /* 0x0000000804047c24 */ /* 0x000fe2000f8e02ff */
[----:B------:R-:W-:-:S03]  /*7880*/  ULDC UR7, c[0x0][0x618] ;  /* 0x0001860000077ab9 */ /* 0x000fc60000000800 */
[----:B------:R-:W3:Y:S01]  /*7890*/  F2I.U32.TRUNC.NTZ R23, R23 ;  /* 0x0000001700177305 */ /* 0x000ee2000020f000 */
[C---:B------:R-:W-:Y:S02]  /*78a0*/  IMAD R7, R5.reuse, UR9, R4 ;  /* 0x0000000905077c24 */ /* 0x040fe4000f8e0204 */
[----:B------:R-:W-:Y:S01]  /*78b0*/  IMAD.WIDE.U32 R4, R5, UR8, R16 ;  /* 0x0000000805047c25 */ /* 0x000fe2000f8e0010 */
[----:B------:R-:W-:Y:S02]  /*78c0*/  ULDC.64 UR8, c[0x0][0x640] ;  /* 0x0001900000087ab9 */ /* 0x000fe40000000a00 */
[----:B------:R-:W-:Y:S01]  /*78d0*/  ISETP.NE.U32.AND P0, PT, RZ, UR8, PT ;  /* 0x00000008ff007c0c */ /* 0x000fe2000bf05070 */
[----:B------:R-:W-:Y:S02]  /*78e0*/  IMAD.IADD R5, R5, 0x1, R7 ;  /* 0x0000000105057824 */ /* 0x000fe400078e0207 */
[----:B-1----:R-:W-:Y:S01]  /*78f0*/  IMAD.MOV R22, RZ, RZ, -R22 ;  /* 0x000000ffff167224 */ /* 0x002fe200078e0a16 */
[----:B------:R-:W-:-:S02]  /*7900*/  ISETP.NE.AND.EX P0, PT, RZ, UR9, PT, P0 ;  /* 0x00000009ff007c0c */ /* 0x000fc4000bf05300 */
[----:B------:R-:W-:Y:S01]  /*7910*/  SHF.R.U64 R21, R4, UR7, R5 ;  /* 0x0000000704157c19 */ /* 0x000fe20008001205 */
[----:B0-----:R-:W-:Y:S01]  /*7920*/  IMAD R15, R6, R22, R15 ;  /* 0x00000016060f7224 */ /* 0x001fe200078e020f */
[----:B------:R-:W-:Y:S01]  /*7930*/  SHF.R.U32.HI R4, RZ, UR7, R5 ;  /* 0x00000007ff047c19 */ /* 0x000fe20008011605 */
[----:B------:R-:W-:Y:S01]  /*7940*/  ULDC UR7, c[0x0][0x608] ;  /* 0x0001820000077ab9 */ /* 0x000fe20000000800 */
[----:B---3--:R-:W-:Y:S02]  /*7950*/  IMAD.MOV R6, RZ, RZ, -R23 ;  /* 0x000000ffff067224 */ /* 0x008fe400078e0a17 */
[--C-:B------:R-:W-:Y:S02]  /*7960*/  SHF.R.U64 R22, R21, UR7, R4.reuse ;  /* 0x0000000715167c19 */ /* 0x100fe40008001204 */
[----:B------:R-:W-:Y:S01]  /*7970*/  SHF.R.U32.HI R5, RZ, UR7, R4 ;  /* 0x00000007ff057c19 */ /* 0x000fe20008011604 */
[----:B------:R-:W-:Y:S01]  /*7980*/  ULDC UR7, c[0x0][0x658] ;  /* 0x0001960000077ab9 */ /* 0x000fe20000000800 */
[----:B--2---:R-:W-:-:S02]  /*7990*/  @P2 IMAD R15, R25, R6, R20 ;  /* 0x00000006190f2224 */ /* 0x004fc400078e0214 */
[--C-:B------:R-:W-:Y:S02]  /*79a0*/  SHF.R.U64 R20, R22, UR7, R5.reuse ;  /* 0x0000000716147c19 */ /* 0x100fe40008001205 */
[----:B------:R-:W-:-:S03]  /*79b0*/  SHF.R.U32.HI R23, RZ, UR7, R5 ;  /* 0x00000007ff177c19 */ /* 0x000fc60008011605 */
[----:B------:R-:W-:Y:S02]  /*79c0*/  IMAD.MOV.U32 R6, RZ, RZ, R20 ;  /* 0x000000ffff067224 */ /* 0x000fe400078e0014 */
[----:B------:R-:W-:Y:S01]  /*79d0*/  IMAD.MOV.U32 R5, RZ, RZ, R23 ;  /* 0x000000ffff057224 */ /* 0x000fe200078e0017 */
[----:B------:R-:W-:Y:S06]  /*79e0*/  @!P0 BRA `(.L_x_176) ;  /* 0x00000000002c8947 */ /* 0x000fec0003800000 */
        /* <DEDUP_REMOVED lines=9> */
[----:B------:R-:W-:-:S04]  /*7a80*/  IMAD.WIDE.U32.X R4, R23, UR9, R4, P1 ;  /* 0x0000000917047c25 */ /* 0x000fc800088e0404 */
[----:B------:R-:W-:-:S07]  /*7a90*/  IMAD.MOV.U32 R6, RZ, RZ, R4 ;  /* 0x000000ffff067224 */ /* 0x000fce00078e0004 */
.L_x_176:
[----:B------:R-:W-:Y:S01]  /*7aa0*/  ULDC UR7, c[0x0][0x648] ;  /* 0x0001920000077ab9 */ /* 0x000fe20000000800 */
[----:B------:R-:W-:Y:S01]  /*7ab0*/  LOP3.LUT R4, R22, UR6, RZ, 0xc0, !PT ;  /* 0x0000000616047c12 */ /* 0x000fe2000f8ec0ff */
[----:B------:R-:W-:Y:S01]  /*7ac0*/  ULDC UR8, c[0x0][0x610] ;  /* 0x0001840000087ab9 */ /* 0x000fe20000000800 */
[----:B------:R-:W-:Y:S01]  /*7ad0*/  SHF.R.U64 R5, R6, UR7, R5 ;  /* 0x0000000706057c19 */ /* 0x000fe20008001205 */
[----:B------:R-:W-:Y:S01]  /*7ae0*/  ULDC UR7, c[0x0][0x638] ;  /* 0x00018e0000077ab9 */ /* 0x000fe20000000800 */
[----:B------:R-:W-:-:S03]  /*7af0*/  LOP3.LUT R21, R21, UR4, RZ, 0xc0, !PT ;  /* 0x0000000415157c12 */ /* 0x000fc6000f8ec0ff */
[----:B------:R-:W-:Y:S02]  /*7b00*/  IMAD.MOV R7, RZ, RZ, -R5 ;  /* 0x000000ffff077224 */ /* 0x000fe400078e0a05 */
[----:B------:R-:W-:Y:S02]  /*7b10*/  IMAD R4, R5, UR5, R4 ;  /* 0x0000000505047c24 */ /* 0x000fe4000f8e0204 */
[----:B------:R-:W-:Y:S01]  /*7b20*/  IMAD R20, R7, UR7, R20 ;  /* 0x0000000707147c24 */ /* 0x000fe2000f8e0214 */
[----:B------:R-:W-:Y:S01]  /*7b30*/  ULDC UR7, c[0x0][0x600] ;  /* 0x0001800000077ab9 */ /* 0x000fe20000000800 */
[----:B------:R-:W-:Y:S02]  /*7b40*/  IMAD R15, R4, UR8, R15 ;  /* 0x00000008040f7c24 */ /* 0x000fe4000f8e020f */
[----:B------:R-:W-:Y:S02]  /*7b50*/  IMAD R6, R20, UR7, R21 ;  /* 0x0000000714067c24 */ /* 0x000fe4000f8e0215 */
[----:B------:R-:W-:-:S03]  /*7b60*/  IMAD.MOV.U32 R4, RZ, RZ, 0x1 ;  /* 0x00000001ff047424 */ /* 0x000fc600078e00ff */
[----:B------:R-:W-:Y:S02]  /*7b70*/  SEL R20, R6, R15, !P2 ;  /* 0x0000000f06147207 */ /* 0x000fe40005000000 */
[----:B------:R-:W-:Y:S01]  /*7b80*/  SEL R21, R15, R6, !P2 ;  /* 0x000000060f157207 */ /* 0x000fe20005000000 */
[----:B------:R-:W-:-:S07]  /*7b90*/  IMAD.MOV.U32 R6, RZ, RZ, R14 ;  /* 0x000000ffff067224 */ /* 0x000fce00078e000e */
.L_x_174:
[----:B------:R-:W-:Y:S05]  /*7ba0*/  BSYNC B1 ;  /* 0x0000000000017941 */ /* 0x000fea0003800000 */
.L_x_173:
[----:B------:R-:W-:-:S13]  /*7bb0*/  LOP3.LUT P0, RZ, R4, 0xff, RZ, 0xc0, !PT ;  /* 0x000000ff04ff7812 */ /* 0x000fda000780c0ff */
[----:B------:R-:W-:Y:S05]  /*7bc0*/  @P0 BRA `(.L_x_177) ;  /* 0xfffffff000fc0947 */ /* 0x000fea000383ffff */
[----:B------:R-:W-:Y:S05]  /*7bd0*/  BSYNC B0 ;  /* 0x0000000000007941 */ /* 0x000fea0003800000 */
.L_x_166:
[----:B------:R-:W-:-:S03]  /*7be0*/  UMOV UR7, 0xffffffff ;  /* 0xffffffff00077882 */ /* 0x000fc60000000000 */
[----:B------:R-:W-:Y:S05]  /*7bf0*/  BRA.DIV UR7, `(.L_x_178) ;  /* 0x00000006075c7947 */ /* 0x000fea000b800000 */
[----:B------:R-:W-:-:S13]  /*7c00*/  ELECT P6, URZ, PT ;  /* 0x00000000003f782f */ /* 0x000fda00038c0000 */
.L_x_194:
[----:B------:R-:W-:Y:S04]  /*7c10*/  BSSY B0, `(.L_x_179) ;  /* 0x000003d000007945 */ /* 0x000fe80003800000 */
[----:B------:R-:W-:Y:S05]  /*7c20*/  @!P6 BRA `(.L_x_180) ;  /* 0x0000000000ece947 */ /* 0x000fea0003800000 */
[----:B------:R-:W-:-:S04]  /*7c30*/  LOP3.LUT R18, R18, 0x2, RZ, 0xfc, !PT ;  /* 0x0000000212127812 */ /* 0x000fc800078efcff */
[----:B------:R-:W-:-:S13]  /*7c40*/  ISETP.NE.AND P0, PT, R18, 0x3, PT ;  /* 0x000000031200780c */ /* 0x000fda0003f05270 */
[----:B------:R-:W-:Y:S05]  /*7c50*/  @!P0 BRA `(.L_x_181) ;  /* 0x0000000000048947 */ /* 0x000fea0003800000 */
[----:B------:R-:W-:Y:S01]  /*7c60*/  BPT.TRAP 0x1 ;  /* 0x000000040000795c */ /* 0x000fe20000300000 */
.L_x_181:
[----:B------:R-:W0:Y:S01]  /*7c70*/  S2R R5, SR_CgaCtaId ;  /* 0x0000000000057919 */ /* 0x000e220000008800 */
[----:B------:R-:W-:Y:S02]  /*7c80*/  MOV R0, 0x400 ;  /* 0x0000040000007802 */ /* 0x000fe40000000f00 */
[----:B------:R-:W-:Y:S02]  /*7c90*/  SHF.L.U32 R2, R3, 0x1f, RZ ;  /* 0x0000001f03027819 */ /* 0x000fe400000006ff */
[----:B0-----:R-:W-:-:S05]  /*7ca0*/  LEA R5, R5, R0, 0x18 ;  /* 0x0000000005057211 */ /* 0x001fca00078ec0ff */
[----:B------:R-:W-:-:S04]  /*7cb0*/  VIADD R5, R5, 0x30 ;  /* 0x0000003005057836 */ /* 0x000fc80000000000 */
[C---:B------:R-:W-:Y:S02]  /*7cc0*/  IMAD R7, R8.reuse, 0x8, R5 ;  /* 0x0000000808077824 */ /* 0x040fe400078e0205 */
[----:B------:R-:W-:Y:S02]  /*7cd0*/  VIADD R8, R8, 0x1 ;  /* 0x0000000108087836 */ /* 0x000fe40000000000 */
[----:B------:R-:W0:Y:S03]  /*7ce0*/  SYNCS.PHASECHK.TRANS64.TRYWAIT P0, [R7+URZ], R2 ;  /* 0x00000002070075a7 */ /* 0x000e26000800017f */
[----:B------:R-:W-:-:S04]  /*7cf0*/  ISETP.NE.AND P1, PT, R8, 0x6, PT ;  /* 0x000000060800780c */ /* 0x000fc80003f25270 */
[----:B------:R-:W-:Y:S02]  /*7d00*/  SEL R0, RZ, 0x1, P1 ;  /* 0x00000001ff007807 */ /* 0x000fe40000800000 */
[----:B------:R-:W-:Y:S02]  /*7d10*/  SEL R8, R8, RZ, P1 ;  /* 0x000000ff08087207 */ /* 0x000fe40000800000 */
[----:B------:R-:W-:-:S03]  /*7d20*/  LOP3.LUT R9, R3, R0, RZ, 0x3c, !PT ;  /* 0x0000000003097212 */ /* 0x000fc600078e3cff */
[----:B------:R-:W-:Y:S01]  /*7d30*/  IMAD R6, R8, 0x8, R5 ;  /* 0x0000000808067824 */ /* 0x000fe200078e0205 */
[----:B------:R-:W-:Y:S01]  /*7d40*/  SHF.L.U32 R3, R9, 0x1f, RZ ;  /* 0x0000001f09037819 */ /* 0x000fe200000006ff */
[----:B0-----:R-:W-:Y:S06]  /*7d50*/  @!P0 BRA `(.L_x_182) ;  /* 0x0000000400248947 */ /* 0x001fec0003800000 */
.L_x_195:
[----:B------:R-:W1:Y:S01]  /*7d60*/  SYNCS.PHASECHK.TRANS64.TRYWAIT P0, [R6+URZ], R3 ;  /* 0x00000003060075a7 */ /* 0x000e62000800017f */
[----:B------:R-:W-:-:S05]  /*7d70*/  VIADD R0, R8, 0x1 ;  /* 0x0000000108007836 */ /* 0x000fca0000000000 */
[----:B------:R-:W-:-:S04]  /*7d80*/  ISETP.NE.AND P1, PT, R0, 0x6, PT ;  /* 0x000000060000780c */ /* 0x000fc80003f25270 */
[----:B0-----:R-:W-:Y:S02]  /*7d90*/  SEL R2, RZ, 0x1, P1 ;  /* 0x00000001ff027807 */ /* 0x001fe40000800000 */
[----:B------:R-:W-:Y:S02]  /*7da0*/  SEL R0, R0, RZ, P1 ;  /* 0x000000ff00007207 */ /* 0x000fe40000800000 */
[----:B------:R-:W-:-:S03]  /*7db0*/  LOP3.LUT R9, R9, R2, RZ, 0x3c, !PT ;  /* 0x0000000209097212 */ /* 0x000fc600078e3cff */
[----:B------:R-:W-:Y:S01]  /*7dc0*/  IMAD R7, R0, 0x8, R5 ;  /* 0x0000000800077824 */ /* 0x000fe200078e0205 */
[----:B------:R-:W-:Y:S01]  /*7dd0*/  SHF.L.U32 R4, R9, 0x1f, RZ ;  /* 0x0000001f09047819 */ /* 0x000fe200000006ff */
[----:B-1----:R-:W-:Y:S06]  /*7de0*/  @!P0 BRA `(.L_x_183) ;  /* 0x0000000400148947 */ /* 0x002fec0003800000 */
.L_x_196:
[----:B------:R-:W1:Y:S01]  /*7df0*/  SYNCS.PHASECHK.TRANS64.TRYWAIT P0, [R7+URZ], R4 ;  /* 0x00000004070075a7 */ /* 0x000e62000800017f */
[----:B------:R-:W-:-:S05]  /*7e00*/  VIADD R0, R0, 0x1 ;  /* 0x0000000100007836 */ /* 0x000fca0000000000 */
[----:B------:R-:W-:-:S04]  /*7e10*/  ISETP.NE.AND P1, PT, R0, 0x6, PT ;  /* 0x000000060000780c */ /* 0x000fc80003f25270 */
[----:B------:R-:W-:Y:S02]  /*7e20*/  SEL R2, RZ, 0x1, P1 ;  /* 0x00000001ff027807 */ /* 0x000fe40000800000 */
[----:B------:R-:W-:Y:S02]  /*7e30*/  SEL R0, R0, RZ, P1 ;  /* 0x000000ff00007207 */ /* 0x000fe40000800000 */
[----:B------:R-:W-:-:S03]  /*7e40*/  LOP3.LUT R9, R9, R2, RZ, 0x3c, !PT ;  /* 0x0000000209097212 */ /* 0x000fc600078e3cff */
[----:B0-----:R-:W-:Y:S01]  /*7e50*/  IMAD R6, R0, 0x8, R5 ;  /* 0x0000000800067824 */ /* 0x001fe200078e0205 */
[----:B------:R-:W-:Y:S01]  /*7e60*/  SHF.L.U32 R3, R9, 0x1f, RZ ;  /* 0x0000001f09037819 */ /* 0x000fe200000006ff */
[----:B-1----:R-:W-:Y:S06]  /*7e70*/  @!P0 BRA `(.L_x_184) ;  /* 0x0000000400048947 */ /* 0x002fec0003800000 */
.L_x_197:
        /* <DEDUP_REMOVED lines=9> */
.L_x_198:
[----:B------:R-:W1:Y:S01]  /*7f10*/  SYNCS.PHASECHK.TRANS64.TRYWAIT P0, [R7+URZ], R4 ;  /* 0x00000004070075a7 */ /* 0x000e62000800017f */
[----:B------:R-:W-:-:S05]  /*7f20*/  VIADD R0, R0, 0x1 ;  /* 0x0000000100007836 */ /* 0x000fca0000000000 */
[----:B------:R-:W-:-:S04]  /*7f30*/  ISETP.NE.AND P1, PT, R0, 0x6, PT ;  /* 0x000000060000780c */ /* 0x000fc80003f25270 */
[----:B------:R-:W-:Y:S02]  /*7f40*/  SEL R2, RZ, 0x1, P1 ;  /* 0x00000001ff027807 */ /* 0x000fe40000800000 */
[----:B------:R-:W-:Y:S02]  /*7f50*/  SEL R0, R0, RZ, P1 ;  /* 0x000000ff00007207 */ /* 0x000fe40000800000 */
[----:B------:R-:W-:Y:S01]  /*7f60*/  LOP3.LUT R2, R9, R2, RZ, 0x3c, !PT ;  /* 0x0000000209027212 */ /* 0x000fe200078e3cff */
[----:B-1----:R-:W-:Y:S06]  /*7f70*/  @!P0 BRA `(.L_x_186) ;  /* 0x0000000000ec8947 */ /* 0x002fec0003800000 */
.L_x_199:
[----:B------:R-:W-:Y:S01]  /*7f80*/  IMAD R5, R0, 0x8, R5 ;  /* 0x0000000800057824 */ /* 0x000fe200078e0205 */
[----:B------:R-:W-:-:S07]  /*7f90*/  SHF.L.U32 R0, R2, 0x1f, RZ ;  /* 0x0000001f02007819 */ /* 0x000fce00000006ff */
.L_x_187:
[----:B--2---:R2:W3:Y:S02]  /*7fa0*/  SYNCS.PHASECHK.TRANS64.TRYWAIT P0, [R5+URZ], R0 ;  /* 0x00000000050075a7 */ /* 0x0044e4000800017f */
[----:B---3--:R-:W-:Y:S05]  /*7fb0*/  @!P0 NANOSLEEP.SYNCS 0x989680 ;  /* 0x009896800000895d */ /* 0x008fea0003900000 */
[----:B------:R-:W3:Y:S02]  /*7fc0*/  @!P0 SYNCS.PHASECHK.TRANS64 P0, [R5+URZ], R0 ;  /* 0x00000000050085a7 */ /* 0x000ee4000800007f */
[----:B---3--:R-:W-:Y:S05]  /*7fd0*/  @!P0 BRA `(.L_x_187) ;  /* 0xfffffffc00f08947 */ /* 0x008fea000383ffff */
.L_x_180:
[----:B------:R-:W-:Y:S05]  /*7fe0*/  BSYNC B0 ;  /* 0x0000000000007941 */ /* 0x000fea0003800000 */
.L_x_179:
[----:B------:R-:W-:Y:S05]  /*7ff0*/  EXIT ;  /* 0x000000000000794d */ /* 0x000fea0003800000 */
.L_x_21:
[----:B-1----:R1:W2:Y:S02]  /*8000*/  SYNCS.PHASECHK.TRANS64.TRYWAIT P1, [R3+URZ], R0 ;  /* 0x00000000030075a7 */ /* 0x0022a4000802017f */
[----:B--2---:R-:W-:Y:S05]  /*8010*/  @!P1 NANOSLEEP.SYNCS 0x989680 ;  /* 0x009896800000995d */ /* 0x004fea0003900000 */
[----:B------:R-:W2:Y:S02]  /*8020*/  @!P1 SYNCS.PHASECHK.TRANS64 P1, [R3+URZ], R0 ;  /* 0x00000000030095a7 */ /* 0x000ea4000802007f */
[----:B--2---:R-:W-:Y:S05]  /*8030*/  @!P1 BRA `(.L_x_21) ;  /* 0xfffffffc00f09947 */ /* 0x004fea000383ffff */
[----:B------:R-:W-:Y:S05]  /*8040*/  BRA `(.L_x_20) ;  /* 0xffffff9400e47947 */ /* 0x000fea000383ffff */
.L_x_26:
[----:B-1----:R1:W2:Y:S02]  /*8050*/  SYNCS.PHASECHK.TRANS64.TRYWAIT P1, [R5+URZ], R4 ;  /* 0x00000004050075a7 */ /* 0x0022a4000802017f */
[----:B--2---:R-:W-:Y:S05]  /*8060*/  @!P1 NANOSLEEP.SYNCS 0x989680 ;  /* 0x009896800000995d */ /* 0x004fea0003900000 */
[----:B------:R-:W2:Y:S02]  /*8070*/  @!P1 SYNCS.PHASECHK.TRANS64 P1, [R5+URZ], R4 ;  /* 0x00000004050095a7 */ /* 0x000ea4000802007f */
[----:B--2---:R-:W-:Y:S05]  /*8080*/  @!P1 BRA `(.L_x_26) ;  /* 0xfffffffc00f09947 */ /* 0x004fea000383ffff */
[----:B------:R-:W-:Y:S05]  /*8090*/  BRA `(.L_x_25) ;  /* 0xffffff9800c07947 */ /* 0x000fea000383ffff */
.L_x_167:
[----:B------:R-:W-:Y:S01]  /*80a0*/  BSSY B1, `(.L_x_188) ;  /* 0x0000006000017945 */ /* 0x000fe20003800000 */
[----:B------:R-:W-:-:S07]  /*80b0*/  IMAD.MOV.U32 R15, RZ, RZ, -0x1 ;  /* 0xffffffffff0f7424 */ /* 0x000fce00078e00ff */
[----:B------:R-:W-:Y:S05]  /*80c0*/  WARPSYNC.COLLECTIVE R15, `(.L_x_189) ;  /* 0x000000000f0c7348 */ /* 0x000fea0003c00000 */
[----:B------:R-:W-:Y:S02]  /*80d0*/  ELECT P6, UR62, PT ;  /* 0x00000000003e782f */ /* 0x000fe400038c0000 */
[----:B------:R-:W-:Y:S01]  /*80e0*/  MOV R14, UR62 ;  /* 0x0000003e000e7c02 */ /* 0x000fe20008000f00 */
[----:B------:R-:W-:Y:S10]  /*80f0*/  ENDCOLLECTIVE ;  /* 0x000000000000791b */ /* 0x000ff40003800000 */
.L_x_189:
[----:B------:R-:W-:Y:S05]  /*8100*/  BSYNC B1 ;  /* 0x0000000000017941 */ /* 0x000fea0003800000 */
.L_x_188:
[----:B------:R-:W-:Y:S05]  /*8110*/  BRA `(.L_x_190) ;  /* 0xffffffec00b47947 */ /* 0x000fea000383ffff */
.L_x_170:
[----:B-1----:R1:W2:Y:S02]  /*8120*/  SYNCS.PHASECHK.TRANS64.TRYWAIT P0, [R24+URZ+0x30], R15 ;  /* 0x0000300f180075a7 */ /* 0x0022a4000800017f */
[----:B--2---:R-:W-:Y:S05]  /*8130*/  @!P0 NANOSLEEP.SYNCS 0x989680 ;  /* 0x009896800000895d */ /* 0x004fea0003900000 */
[----:B------:R-:W2:Y:S02]  /*8140*/  @!P0 SYNCS.PHASECHK.TRANS64 P0, [R24+URZ+0x30], R15 ;  /* 0x0000300f180085a7 */ /* 0x000ea4000800007f */
[----:B--2---:R-:W-:Y:S05]  /*8150*/  @!P0 BRA `(.L_x_170) ;  /* 0xfffffffc00f08947 */ /* 0x004fea000383ffff */
[----:B------:R-:W-:Y:S05]  /*8160*/  BRA `(.L_x_191) ;  /* 0xffffffec00fc7947 */ /* 0x000fea000383ffff */
.L_x_178:
[----:B------:R-:W-:Y:S01]  /*8170*/  BSSY B0, `(.L_x_192) ;  /* 0x0000006000007945 */ /* 0x000fe20003800000 */
[----:B------:R-:W-:-:S07]  /*8180*/  IMAD.MOV.U32 R15, RZ, RZ, -0x1 ;  /* 0xffffffffff0f7424 */ /* 0x000fce00078e00ff */
[----:B------:R-:W-:Y:S05]  /*8190*/  WARPSYNC.COLLECTIVE R15, `(.L_x_193) ;  /* 0x000000000f0c7348 */ /* 0x000fea0003c00000 */
[----:B------:R-:W-:Y:S02]  /*81a0*/  ELECT P6, UR62, PT ;  /* 0x00000000003e782f */ /* 0x000fe400038c0000 */
[----:B------:R-:W-:Y:S01]  /*81b0*/  MOV R14, UR62 ;  /* 0x0000003e000e7c02 */ /* 0x000fe20008000f00 */
[----:B------:R-:W-:Y:S10]  /*81c0*/  ENDCOLLECTIVE ;  /* 0x000000000000791b */ /* 0x000ff40003800000 */
.L_x_193:
[----:B------:R-:W-:Y:S05]  /*81d0*/  BSYNC B0 ;  /* 0x0000000000007941 */ /* 0x000fea0003800000 */
.L_x_192:
[----:B------:R-:W-:Y:S05]  /*81e0*/  BRA `(.L_x_194) ;  /* 0xfffffff800887947 */ /* 0x000fea000383ffff */
.L_x_182:
[----:B0-----:R0:W1:Y:S02]  /*81f0*/  SYNCS.PHASECHK.TRANS64.TRYWAIT P0, [R7+URZ], R2 ;  /* 0x00000002070075a7 */ /* 0x001064000800017f */
[----:B-1----:R-:W-:Y:S05]  /*8200*/  @!P0 NANOSLEEP.SYNCS 0x989680 ;  /* 0x009896800000895d */ /* 0x002fea0003900000 */
[----:B------:R-:W1:Y:S02]  /*8210*/  @!P0 SYNCS.PHASECHK.TRANS64 P0, [R7+URZ], R2 ;  /* 0x00000002070085a7 */ /* 0x000e64000800007f */
[----:B-1----:R-:W-:Y:S05]  /*8220*/  @!P0 BRA `(.L_x_182) ;  /* 0xfffffffc00f08947 */ /* 0x002fea000383ffff */
[----:B------:R-:W-:Y:S05]  /*8230*/  BRA `(.L_x_195) ;  /* 0xfffffff800c87947 */ /* 0x000fea000383ffff */
.L_x_183:
[----:B0-----:R0:W1:Y:S02]  /*8240*/  SYNCS.PHASECHK.TRANS64.TRYWAIT P0, [R6+URZ], R3 ;  /* 0x00000003060075a7 */ /* 0x001064000800017f */
[----:B-1----:R-:W-:Y:S05]  /*8250*/  @!P0 NANOSLEEP.SYNCS 0x989680 ;  /* 0x009896800000895d */ /* 0x002fea0003900000 */
[----:B------:R-:W1:Y:S02]  /*8260*/  @!P0 SYNCS.PHASECHK.TRANS64 P0, [R6+URZ], R3 ;  /* 0x00000003060085a7 */ /* 0x000e64000800007f */
[----:B-1----:R-:W-:Y:S05]  /*8270*/  @!P0 BRA `(.L_x_183) ;  /* 0xfffffffc00f08947 */ /* 0x002fea000383ffff */
[----:B------:R-:W-:Y:S05]  /*8280*/  BRA `(.L_x_196) ;  /* 0xfffffff800d87947 */ /* 0x000fea000383ffff */
.L_x_184:
[----:B0-----:R0:W1:Y:S02]  /*8290*/  SYNCS.PHASECHK.TRANS64.TRYWAIT P0, [R7+URZ], R4 ;  /* 0x00000004070075a7 */ /* 0x001064000800017f */
[----:B-1----:R-:W-:Y:S05]  /*82a0*/  @!P0 NANOSLEEP.SYNCS 0x989680 ;  /* 0x009896800000895d */ /* 0x002fea0003900000 */
[----:B------:R-:W1:Y:S02]  /*82b0*/  @!P0 SYNCS.PHASECHK.TRANS64 P0, [R7+URZ], R4 ;  /* 0x00000004070085a7 */ /* 0x000e64000800007f */
[----:B-1----:R-:W-:Y:S05]  /*82c0*/  @!P0 BRA `(.L_x_184) ;  /* 0xfffffffc00f08947 */ /* 0x002fea000383ffff */
[----:B------:R-:W-:Y:S05]  /*82d0*/  BRA `(.L_x_197) ;  /* 0xfffffff800e87947 */ /* 0x000fea000383ffff */
.L_x_185:
[----:B0-----:R0:W1:Y:S02]  /*82e0*/  SYNCS.PHASECHK.TRANS64.TRYWAIT P0, [R6+URZ], R3 ;  /* 0x00000003060075a7 */ /* 0x001064000800017f */
[----:B-1----:R-:W-:Y:S05]  /*82f0*/  @!P0 NANOSLEEP.SYNCS 0x989680 ;  /* 0x009896800000895d */ /* 0x002fea0003900000 */
[----:B------:R-:W1:Y:S02]  /*8300*/  @!P0 SYNCS.PHASECHK.TRANS64 P0, [R6+URZ], R3 ;  /* 0x00000003060085a7 */ /* 0x000e64000800007f */
[----:B-1----:R-:W-:Y:S05]  /*8310*/  @!P0 BRA `(.L_x_185) ;  /* 0xfffffffc00f08947 */ /* 0x002fea000383ffff */
[----:B------:R-:W-:Y:S05]  /*8320*/  BRA `(.L_x_198) ;  /* 0xfffffff800f87947 */ /* 0x000fea000383ffff */
.L_x_186:
[----:B-1----:R1:W2:Y:S02]  /*8330*/  SYNCS.PHASECHK.TRANS64.TRYWAIT P0, [R7+URZ], R4 ;  /* 0x00000004070075a7 */ /* 0x0022a4000800017f */
[----:B--2---:R-:W-:Y:S05]  /*8340*/  @!P0 NANOSLEEP.SYNCS 0x989680 ;  /* 0x009896800000895d */ /* 0x004fea0003900000 */
[----:B------:R-:W2:Y:S02]  /*8350*/  @!P0 SYNCS.PHASECHK.TRANS64 P0, [R7+URZ], R4 ;  /* 0x00000004070085a7 */ /* 0x000ea4000800007f */
[----:B--2---:R-:W-:Y:S05]  /*8360*/  @!P0 BRA `(.L_x_186) ;  /* 0xfffffffc00f08947 */ /* 0x004fea000383ffff */
[----:B------:R-:W-:Y:S05]  /*8370*/  BRA `(.L_x_199) ;  /* 0xfffffffc00007947 */ /* 0x000fea000383ffff */
.L_x_200:
[----:B------:R-:W-:-:S00]  /*8380*/  BRA `(.L_x_200) ;  /* 0xfffffffc00fc7947 */ /* 0x000fc0000383ffff */
[----:B------:R-:W-:-:S00]  /*8390*/  NOP ;  /* 0x0000000000007918 */ /* 0x000fc00000000000 */
        /* <DEDUP_REMOVED lines=14> */
.L_x_201:


//--------------------- .nv.global.init           --------------------------
	.section	.nv.global.init,"aw",@progbits
.nv.global.init:
	.type		$str$22,@object
	.size		$str$22,($str$23 - $str$22)
$str$22:
        /*0000*/ 	.byte	0x6b, 0x5f, 0x74, 0x69, 0x6c, 0x65, 0x5f, 0x63, 0x6f, 0x75, 0x6e, 0x74, 0x20, 0x3e, 0x3d, 0x20
        /*0010*/ 	.byte	0x31, 0x00
	.type		$str$23,@object
	.size		$str$23,(__unnamed_1 - $str$23)
$str$23:
        /*0012*/ 	.byte	0x2f, 0x74, 0x6d, 0x70, 0x2f, 0x63, 0x75, 0x74, 0x6c, 0x61, 0x73, 0x73, 0x5f, 0x73, 0x77, 0x65
        /*0022*/ 	.byte	0x65, 0x70, 0x5f, 0x73, 0x72, 0x63, 0x2f, 0x69, 0x6e, 0x63, 0x6c, 0x75, 0x64, 0x65, 0x2f, 0x63
        /*0032*/ 	.byte	0x75, 0x74, 0x6c, 0x61, 0x73, 0x73, 0x2f, 0x67, 0x65, 0x6d, 0x6d, 0x2f, 0x63, 0x6f, 0x6c, 0x6c
        /*0042*/ 	.byte	0x65, 0x63, 0x74, 0x69, 0x76, 0x65, 0x2f, 0x73, 0x6d, 0x39, 0x30, 0x5f, 0x6d, 0x6d, 0x61, 0x5f
        /*0052*/ 	.byte	0x74, 0x6d, 0x61, 0x5f, 0x67, 0x6d, 0x6d, 0x61, 0x5f, 0x73, 0x73, 0x5f, 0x77, 0x61, 0x72, 0x70
        /*0062*/ 	.byte	0x73, 0x70, 0x65, 0x63, 0x69, 0x61, 0x6c, 0x69, 0x7a, 0x65, 0x64, 0x2e, 0x68, 0x70, 0x70, 0x00
	.type		__unnamed_1,@object
	.size		__unnamed_1,(.L_0 - __unnamed_1)
__unnamed_1:
        /*0072*/ 	.byte	0x76, 0x6f, 0x69, 0x64, 0x20, 0x63, 0x75, 0x74, 0x6c, 0x61, 0x73, 0x73, 0x3a, 0x3a, 0x67, 0x65
        /* <DEDUP_REMOVED lines=180> */
        /*0bc2*/ 	.byte	0x6e, 0x74, 0x69, 0x74, 0x79, 0x5d, 0x00
.L_0:


//--------------------- .nv.shared._ZN7cutlass13device_kernelINS_4gemm6kernel13GemmUniversalIN4cute5tupleIJiiiiEEENS1_10collective13CollectiveMmaINS1_34MainloopSm90TmaGmmaWarpSpecializedILi6ENS5_IJNS4_1CILi8EEENSA_ILi1EEESC_EEENS1_35KernelTmaWarpSpecializedCooperativeEEENS5_IJNSA_ILi128EEESG_NSA_ILi64EEEEEENS_6half_tENS5_IJSC_llEEESJ_SK_NS4_8TiledMMAINS4_8MMA_AtomIJNS4_4SM904GMMA26MMA_64x128x16_F32F16F16_SSILNSO_5MajorE1ELSQ_1ELNSO_7ScaleInE1ELSR_1EEEEEENS4_6LayoutINS5_IJNSA_ILi2EEESC_SC_EEENS5_IJSC_NSA_ILi0EEESX_EEEEENS5_IJNS4_10UnderscoreES10_S10_EEEEENS4_13SM90_TMA_LOADENS4_14ComposedLayoutINS4_7SwizzleILi3ELi4ELi3EEENS4_18smem_ptr_flag_bitsILi16EEENSU_INS5_IJSH_SB_EEENS5_IJSC_SH_EEEEEEEvNS4_8identityENS4_23SM90_TMA_LOAD_MULTICASTES1C_vS1D_EENS_8epilogue10collective6detail29Sm90TmaWarpSpecializedAdapterINS1H_15DefaultEpilogueISJ_NS5_IJlSC_lEEES1L_NS1G_6thread17LinearCombinationISJ_Li1EffLNS1M_9ScaleType4KindE0ELNS_15FloatRoundStyleE2ESJ_EENS1_15EpilogueDefaultEEEEEvvEEEEvNT_6ParamsE --------------------------
	.section	.nv.shared._ZN7cutlass13device_kernelINS_4gemm6kernel13GemmUniversalIN4cute5tupleIJiiiiEEENS1_10collective13CollectiveMmaINS1_34MainloopSm90TmaGmmaWarpSpecializedILi6ENS5_IJNS4_1CILi8EEENSA_ILi1EEESC_EEENS1_35KernelTmaWarpSpecializedCooperativeEEENS5_IJNSA_ILi128EEESG_NSA_ILi64EEEEEENS_6half_tENS5_IJSC_llEEESJ_SK_NS4_8TiledMMAINS4_8MMA_AtomIJNS4_4SM904GMMA26MMA_64x128x16_F32F16F16_SSILNSO_5MajorE1ELSQ_1ELNSO_7ScaleInE1ELSR_1EEEEEENS4_6LayoutINS5_IJNSA_ILi2EEESC_SC_EEENS5_IJSC_NSA_ILi0EEESX_EEEEENS5_IJNS4_10UnderscoreES10_S10_EEEEENS4_13SM90_TMA_LOADENS4_14ComposedLayoutINS4_7SwizzleILi3ELi4ELi3EEENS4_18smem_ptr_flag_bitsILi16EEENSU_INS5_IJSH_SB_EEENS5_IJSC_SH_EEEEEEEvNS4_8identityENS4_23SM90_TMA_LOAD_MULTICASTES1C_vS1D_EENS_8epilogue10collective6detail29Sm90TmaWarpSpecializedAdapterINS1H_15DefaultEpilogueISJ_NS5_IJlSC_lEEES1L_NS1G_6thread17LinearCombinationISJ_Li1EffLNS1M_9ScaleType4KindE0ELNS_15FloatRoundStyleE2ESJ_EENS1_15EpilogueDefaultEEEEEvvEEEEvNT_6ParamsE,"aw",@nobits
	.sectionflags	@""
	.align	16
	.zero		1024


//--------------------- .nv.shared.reserved.0     --------------------------
	.section	.nv.shared.reserved.0,"aw",@nobits
	.weak		__nv_reservedSMEM_offset_0_alias
	.size		__nv_reservedSMEM_offset_0_alias, 0, 0
	.other		__nv_reservedSMEM_offset_0_alias,@"STO_CUDA_RESERVED_SHARED STV_DEFAULT"
__nv_reservedSMEM_offset_0_alias:
	.zero		0


//--------------------- .nv.global                --------------------------
	.section	.nv.global,"aw",@nobits
.nv.global:
	.type		_ZN40_INTERNAL_355c8058_4_k_cu_4994c2f3_202514cute1_E,@object
	.size		_ZN40_INTERNAL_355c8058_4_k_cu_4994c2f3_202514cute1_E,(_ZN40_INTERNAL_355c8058_4_k_cu_4994c2f3_202514cuda3std3__45__cpo6cbeginE - _ZN40_INTERNAL_355c8058_4_k_cu_4994c2f3_202514cute1_E)
_ZN40_INTERNAL_355c8058_4_k_cu_4994c2f3_202514cute1_E:
	.zero		1
	.type		_ZN40_INTERNAL_355c8058_4_k_cu_4994c2f3_202514cuda3std3__45__cpo6cbeginE,@object
	.size		_ZN40_INTERNAL_355c8058_4_k_cu_4994c2f3_202514cuda3std3__45__cpo6cbeginE,(_ZN40_INTERNAL_355c8058_4_k_cu_4994c2f3_202514cuda3std3__48in_placeE - _ZN40_INTERNAL_355c8058_4_k_cu_4994c2f3_202514cuda3std3__45__cpo6cbeginE)
_ZN40_INTERNAL_355c8058_4_k_cu_4994c2f3_202514cuda3std3__45__cpo6cbeginE:
	.zero		1
	.type		_ZN40_INTERNAL_355c8058_4_k_cu_4994c2f3_202514cuda3std3__48in_placeE,@object
	.size		_ZN40_INTERNAL_355c8058_4_k_cu_4994c2f3_202514cuda3std3__48in_placeE,(_ZN40_INTERNAL_355c8058_4_k_cu_4994c2f3_202514cuda3std6ranges3__45__cpo9iter_moveE - _ZN40_INTERNAL_355c8058_4_k_cu_4994c2f3_202514cuda3std3__48in_placeE)
_ZN40_INTERNAL_355c8058_4_k_cu_4994c2f3_202514cuda3std3__48in_placeE:
	.zero		1
	.type		_ZN40_INTERNAL_355c8058_4_k_cu_4994c2f3_202514cuda3std6ranges3__45__cpo9iter_moveE,@object
	.size		_ZN40_INTERNAL_355c8058_4_k_cu_4994c2f3_202514cuda3std6ranges3__45__cpo9iter_moveE,(_ZN40_INTERNAL_355c8058_4_k_cu_4994c2f3_202514cuda3std3__45__cpo5beginE - _ZN40_INTERNAL_355c8058_4_k_cu_4994c2f3_202514cuda3std6ranges3__45__cpo9iter_moveE)
_ZN40_INTERNAL_355c8058_4_k_cu_4994c2f3_202514cuda3std6ranges3__45__cpo9iter_moveE:
	.zero		1
	.type		_ZN40_INTERNAL_355c8058_4_k_cu_4994c2f3_202514cuda3std3__45__cpo5beginE,@object
	.size		_ZN40_INTERNAL_355c8058_4_k_cu_4994c2f3_202514cuda3std3__45__cpo5beginE,(_ZN40_INTERNAL_355c8058_4_k_cu_4994c2f3_202514cuda3std3__442_GLOBAL__N__355c8058_4_k_cu_4994c2f3_202516ignoreE - _ZN40_INTERNAL_355c8058_4_k_cu_4994c2f3_202514cuda3std3__45__cpo5beginE)
_ZN40_INTERNAL_355c8058_4_k_cu_4994c2f3_202514cuda3std3__45__cpo5beginE:
	.zero		1
	.type		_ZN40_INTERNAL_355c8058_4_k_cu_4994c2f3_202514cuda3std3__442_GLOBAL__N__355c8058_4_k_cu_4994c2f3_202516ignoreE,@object
	.size		_ZN40_INTERNAL_355c8058_4_k_cu_4994c2f3_202514cuda3std3__442_GLOBAL__N__355c8058_4_k_cu_4994c2f3_202516ignoreE,(_ZN40_INTERNAL_355c8058_4_k_cu_4994c2f3_202514cute7productE - _ZN40_INTERNAL_355c8058_4_k_cu_4994c2f3_202514cuda3std3__442_GLOBAL__N__355c8058_4_k_cu_4994c2f3_202516ignoreE)
_ZN40_INTERNAL_355c8058_4_k_cu_4994c2f3_202514cuda3std3__442_GLOBAL__N__355c8058_4_k_cu_4994c2f3_202516ignoreE:
	.zero		1
	.type		_ZN40_INTERNAL_355c8058_4_k_cu_4994c2f3_202514cute7productE,@object
	.size		_ZN40_INTERNAL_355c8058_4_k_cu_4994c2f3_202514cute7productE,(_ZN40_INTERNAL_355c8058_4_k_cu_4994c2f3_202514cuda3std3__45__cpo3endE - _ZN40_INTERNAL_355c8058_4_k_cu_4994c2f3_202514cute7productE)
_ZN40_INTERNAL_355c8058_4_k_cu_4994c2f3_202514cute7productE:
	.zero		1
	.type		_ZN40_INTERNAL_355c8058_4_k_cu_4994c2f3_202514cuda3std3__45__cpo3endE,@object
	.size		_ZN40_INTERNAL_355c8058_4_k_cu_4994c2f3_202514cuda3std3__45__cpo3endE,(_ZN40_INTERNAL_355c8058_4_k_cu_4994c2f3_202514cuda3std3__419piecewise_constructE - _ZN40_INTERNAL_355c8058_4_k_cu_4994c2f3_202514cuda3std3__45__cpo3endE)
_ZN40_INTERNAL_355c8058_4_k_cu_4994c2f3_202514cuda3std3__45__cpo3endE:
	.zero		1
	.type		_ZN40_INTERNAL_355c8058_4_k_cu_4994c2f3_202514cuda3std3__419piecewise_constructE,@object
	.size		_ZN40_INTERNAL_355c8058_4_k_cu_4994c2f3_202514cuda3std3__419piecewise_constructE,(_ZN40_INTERNAL_355c8058_4_k_cu_4994c2f3_202514cuda3std3__45__cpo4cendE - _ZN40_INTERNAL_355c8058_4_k_cu_4994c2f3_202514cuda3std3__419piecewise_constructE)
_ZN40_INTERNAL_355c8058_4_k_cu_4994c2f3_202514cuda3std3__419piecewise_constructE:
	.zero		1
	.type		_ZN40_INTERNAL_355c8058_4_k_cu_4994c2f3_202514cuda3std3__45__cpo4cendE,@object
	.size		_ZN40_INTERNAL_355c8058_4_k_cu_4994c2f3_202514cuda3std3__45__cpo4cendE,(_ZN40_INTERNAL_355c8058_4_k_cu_4994c2f3_202514cuda3std6ranges3__45__cpo4swapE - _ZN40_INTERNAL_355c8058_4_k_cu_4994c2f3_202514cuda3std3__45__cpo4cendE)
_ZN40_INTERNAL_355c8058_4_k_cu_4994c2f3_202514cuda3std3__45__cpo4cendE:
	.zero		1
	.type		_ZN40_INTERNAL_355c8058_4_k_cu_4994c2f3_202514cuda3std6ranges3__45__cpo4swapE,@object
	.size		_ZN40_INTERNAL_355c8058_4_k_cu_4994c2f3_202514cuda3std6ranges3__45__cpo4swapE,(.L_8 - _ZN40_INTERNAL_355c8058_4_k_cu_4994c2f3_202514cuda3std6ranges3__45__cpo4swapE)
_ZN40_INTERNAL_355c8058_4_k_cu_4994c2f3_202514cuda3std6ranges3__45__cpo4swapE:
	.zero		1
.L_8:


//--------------------- .nv.constant0._ZN7cutlass13device_kernelINS_4gemm6kernel13GemmUniversalIN4cute5tupleIJiiiiEEENS1_10collective13CollectiveMmaINS1_34MainloopSm90TmaGmmaWarpSpecializedILi6ENS5_IJNS4_1CILi8EEENSA_ILi1EEESC_EEENS1_35KernelTmaWarpSpecializedCooperativeEEENS5_IJNSA_ILi128EEESG_NSA_ILi64EEEEEENS_6half_tENS5_IJSC_llEEESJ_SK_NS4_8TiledMMAINS4_8MMA_AtomIJNS4_4SM904GMMA26MMA_64x128x16_F32F16F16_SSILNSO_5MajorE1ELSQ_1ELNSO_7ScaleInE1ELSR_1EEEEEENS4_6LayoutINS5_IJNSA_ILi2EEESC_SC_EEENS5_IJSC_NSA_ILi0EEESX_EEEEENS5_IJNS4_10UnderscoreES10_S10_EEEEENS4_13SM90_TMA_LOADENS4_14ComposedLayoutINS4_7SwizzleILi3ELi4ELi3EEENS4_18smem_ptr_flag_bitsILi16EEENSU_INS5_IJSH_SB_EEENS5_IJSC_SH_EEEEEEEvNS4_8identityENS4_23SM90_TMA_LOAD_MULTICASTES1C_vS1D_EENS_8epilogue10collective6detail29Sm90TmaWarpSpecializedAdapterINS1H_15DefaultEpilogueISJ_NS5_IJlSC_lEEES1L_NS1G_6thread17LinearCombinationISJ_Li1EffLNS1M_9ScaleType4KindE0ELNS_15FloatRoundStyleE2ESJ_EENS1_15EpilogueDefaultEEEEEvvEEEEvNT_6ParamsE --------------------------
	.section	.nv.constant0._ZN7cutlass13device_kernelINS_4gemm6kernel13GemmUniversalIN4cute5tupleIJiiiiEEENS1_10collective13CollectiveMmaINS1_34MainloopSm90TmaGmmaWarpSpecializedILi6ENS5_IJNS4_1CILi8EEENSA_ILi1EEESC_EEENS1_35KernelTmaWarpSpecializedCooperativeEEENS5_IJNSA_ILi128EEESG_NSA_ILi64EEEEEENS_6half_tENS5_IJSC_llEEESJ_SK_NS4_8TiledMMAINS4_8MMA_AtomIJNS4_4SM904GMMA26MMA_64x128x16_F32F16F16_SSILNSO_5MajorE1ELSQ_1ELNSO_7ScaleInE1ELSR_1EEEEEENS4_6LayoutINS5_IJNSA_ILi2EEESC_SC_EEENS5_IJSC_NSA_ILi0EEESX_EEEEENS5_IJNS4_10UnderscoreES10_S10_EEEEENS4_13SM90_TMA_LOADENS4_14ComposedLayoutINS4_7SwizzleILi3ELi4ELi3EEENS4_18smem_ptr_flag_bitsILi16EEENSU_INS5_IJSH_SB_EEENS5_IJSC_SH_EEEEEEEvNS4_8identityENS4_23SM90_TMA_LOAD_MULTICASTES1C_vS1D_EENS_8epilogue10collective6detail29Sm90TmaWarpSpecializedAdapterINS1H_15DefaultEpilogueISJ_NS5_IJlSC_lEEES1L_NS1G_6thread17LinearCombinationISJ_Li1EffLNS1M_9ScaleType4KindE0ELNS_15FloatRoundStyleE2ESJ_EENS1_15EpilogueDefaultEEEEEvvEEEEvNT_6ParamsE,"a",@progbits
	.sectionflags	@""
	.align	4
.nv.constant0._ZN7cutlass13device_kernelINS_4gemm6kernel13GemmUniversalIN4cute5tupleIJiiiiEEENS1_10collective13CollectiveMmaINS1_34MainloopSm90TmaGmmaWarpSpecializedILi6ENS5_IJNS4_1CILi8EEENSA_ILi1EEESC_EEENS1_35KernelTmaWarpSpecializedCooperativeEEENS5_IJNSA_ILi128EEESG_NSA_ILi64EEEEEENS_6half_tENS5_IJSC_llEEESJ_SK_NS4_8TiledMMAINS4_8MMA_AtomIJNS4_4SM904GMMA26MMA_64x128x16_F32F16F16_SSILNSO_5MajorE1ELSQ_1ELNSO_7ScaleInE1ELSR_1EEEEEENS4_6LayoutINS5_IJNSA_ILi2EEESC_SC_EEENS5_IJSC_NSA_ILi0EEESX_EEEEENS5_IJNS4_10UnderscoreES10_S10_EEEEENS4_13SM90_TMA_LOADENS4_14ComposedLayoutINS4_7SwizzleILi3ELi4ELi3EEENS4_18smem_ptr_flag_bitsILi16EEENSU_INS5_IJSH_SB_EEENS5_IJSC_SH_EEEEEEEvNS4_8identityENS4_23SM90_TMA_LOAD_MULTICASTES1C_vS1D_EENS_8epilogue10collective6detail29Sm90TmaWarpSpecializedAdapterINS1H_15DefaultEpilogueISJ_NS5_IJlSC_lEEES1L_NS1G_6thread17LinearCombinationISJ_Li1EffLNS1M_9ScaleType4KindE0ELNS_15FloatRoundStyleE2ESJ_EENS1_15EpilogueDefaultEEEEEvvEEEEvNT_6ParamsE:
	.zero		1664


//--------------------- SYMBOLS --------------------------

	.type		.nv.reservedSmem.offset0,@object
	.size		.nv.reservedSmem.offset0,0x4
	.type		__assertfail,@function
